//
// Generated by NVIDIA NVVM Compiler
//
// Compiler Build ID: CL-36424714
// Cuda compilation tools, release 13.0, V13.0.88
// Based on NVVM 20.0.0
//

.version 9.0
.target sm_100
.address_size 64

	// .globl	_Z14nonbond_kernelPfS_S_S_S_Piif
.global .align 4 .b8 precalc_xorwow_matrix[102400];
.global .align 4 .b8 precalc_xorwow_offset_matrix[102400];
.global .align 4 .b8 mrg32k3aM1[2304];
.global .align 4 .b8 mrg32k3aM2[2304];
.global .align 4 .b8 mrg32k3aM1SubSeq[2016];
.global .align 4 .b8 mrg32k3aM2SubSeq[2016];
.global .align 4 .b8 mrg32k3aM1Seq[2304];
.global .align 4 .b8 mrg32k3aM2Seq[2304];
.const .align 8 .b8 __cr_lgamma_table[72];

.visible .entry _Z14nonbond_kernelPfS_S_S_S_Piif(
	.param .u64 .ptr .align 1 _Z14nonbond_kernelPfS_S_S_S_Piif_param_0,
	.param .u64 .ptr .align 1 _Z14nonbond_kernelPfS_S_S_S_Piif_param_1,
	.param .u64 .ptr .align 1 _Z14nonbond_kernelPfS_S_S_S_Piif_param_2,
	.param .u64 .ptr .align 1 _Z14nonbond_kernelPfS_S_S_S_Piif_param_3,
	.param .u64 .ptr .align 1 _Z14nonbond_kernelPfS_S_S_S_Piif_param_4,
	.param .u64 .ptr .align 1 _Z14nonbond_kernelPfS_S_S_S_Piif_param_5,
	.param .u32 _Z14nonbond_kernelPfS_S_S_S_Piif_param_6,
	.param .f32 _Z14nonbond_kernelPfS_S_S_S_Piif_param_7
)
{
	.reg .pred 	%p<11>;
	.reg .b32 	%r<28>;
	.reg .b32 	%f<50>;
	.reg .b64 	%rd<29>;

	ld.param.u64 	%rd5, [_Z14nonbond_kernelPfS_S_S_S_Piif_param_0];
	ld.param.u64 	%rd6, [_Z14nonbond_kernelPfS_S_S_S_Piif_param_1];
	ld.param.u64 	%rd7, [_Z14nonbond_kernelPfS_S_S_S_Piif_param_3];
	ld.param.u64 	%rd8, [_Z14nonbond_kernelPfS_S_S_S_Piif_param_4];
	ld.param.u64 	%rd9, [_Z14nonbond_kernelPfS_S_S_S_Piif_param_5];
	ld.param.u32 	%r10, [_Z14nonbond_kernelPfS_S_S_S_Piif_param_6];
	ld.param.f32 	%f18, [_Z14nonbond_kernelPfS_S_S_S_Piif_param_7];
	mov.u32 	%r11, %tid.x;
	mov.u32 	%r12, %ctaid.x;
	mov.u32 	%r13, %ntid.x;
	mad.lo.s32 	%r1, %r12, %r13, %r11;
	add.s32 	%r2, %r10, -1;
	mul.lo.s32 	%r14, %r2, %r10;
	shr.u32 	%r15, %r14, 31;
	add.s32 	%r16, %r14, %r15;
	shr.s32 	%r17, %r16, 1;
	setp.ge.u32 	%p1, %r1, %r17;
	@%p1 bra 	$L__BB0_19;
	mul.f32 	%f1, %f18, 0f3F000000;
	setp.lt.s32 	%p2, %r10, 2;
	mov.b64 	%rd28, 0;
	mov.b32 	%r27, 0;
	@%p2 bra 	$L__BB0_6;
	mov.b32 	%r25, 0;
	mov.u32 	%r26, %r25;
$L__BB0_3:
	not.b32 	%r20, %r26;
	add.s32 	%r21, %r10, %r20;
	add.s32 	%r25, %r21, %r25;
	setp.ge.u32 	%p3, %r1, %r25;
	@%p3 bra 	$L__BB0_5;
	add.s32 	%r22, %r10, %r1;
	sub.s32 	%r23, %r22, %r25;
	mul.lo.s32 	%r24, %r23, 3;
	cvt.s64.s32 	%rd28, %r24;
	mov.u32 	%r27, %r26;
	bra.uni 	$L__BB0_6;
$L__BB0_5:
	add.s32 	%r26, %r26, 1;
	setp.ne.s32 	%p4, %r26, %r2;
	mov.u32 	%r27, %r2;
	@%p4 bra 	$L__BB0_3;
$L__BB0_6:
	cvta.to.global.u64 	%rd12, %rd5;
	cvta.to.global.u64 	%rd13, %rd9;
	mul.wide.u32 	%rd14, %r27, 4;
	add.s64 	%rd15, %rd13, %rd14;
	ld.global.u32 	%r8, [%rd15];
	mul.lo.s32 	%r9, %r27, 3;
	neg.f32 	%f2, %f1;
	mul.f32 	%f3, %f18, 0f00000000;
	mul.wide.u32 	%rd16, %r9, 4;
	add.s64 	%rd3, %rd12, %rd16;
	ld.global.f32 	%f19, [%rd3];
	shl.b64 	%rd17, %rd28, 2;
	add.s64 	%rd4, %rd12, %rd17;
	ld.global.f32 	%f20, [%rd4];
	sub.f32 	%f47, %f19, %f20;
	setp.leu.f32 	%p5, %f47, %f1;
	@%p5 bra 	$L__BB0_8;
	sub.f32 	%f47, %f47, %f3;
	bra.uni 	$L__BB0_10;
$L__BB0_8:
	setp.geu.f32 	%p6, %f47, %f2;
	@%p6 bra 	$L__BB0_10;
	add.f32 	%f47, %f3, %f47;
$L__BB0_10:
	fma.rn.f32 	%f8, %f47, %f47, 0f00000000;
	ld.global.f32 	%f21, [%rd3+4];
	ld.global.f32 	%f22, [%rd4+4];
	sub.f32 	%f48, %f21, %f22;
	setp.gt.f32 	%p7, %f48, %f1;
	@%p7 bra 	$L__BB0_13;
	setp.geu.f32 	%p8, %f48, %f2;
	@%p8 bra 	$L__BB0_14;
	add.f32 	%f48, %f3, %f48;
	bra.uni 	$L__BB0_14;
$L__BB0_13:
	sub.f32 	%f48, %f48, %f3;
$L__BB0_14:
	fma.rn.f32 	%f13, %f48, %f48, %f8;
	ld.global.f32 	%f23, [%rd3+8];
	ld.global.f32 	%f24, [%rd4+8];
	sub.f32 	%f49, %f23, %f24;
	setp.gt.f32 	%p9, %f49, %f1;
	@%p9 bra 	$L__BB0_17;
	setp.geu.f32 	%p10, %f49, %f2;
	@%p10 bra 	$L__BB0_18;
	add.f32 	%f49, %f3, %f49;
	bra.uni 	$L__BB0_18;
$L__BB0_17:
	sub.f32 	%f49, %f49, %f3;
$L__BB0_18:
	cvta.to.global.u64 	%rd18, %rd6;
	fma.rn.f32 	%f25, %f49, %f49, %f13;
	rcp.rn.f32 	%f26, %f25;
	mul.f32 	%f27, %f26, %f26;
	mul.f32 	%f28, %f26, %f27;
	cvta.to.global.u64 	%rd19, %rd8;
	mul.wide.s32 	%rd20, %r8, 4;
	add.s64 	%rd21, %rd19, %rd20;
	ld.global.f32 	%f29, [%rd21];
	cvta.to.global.u64 	%rd22, %rd7;
	add.s64 	%rd23, %rd22, %rd20;
	ld.global.f32 	%f30, [%rd23];
	mul.f32 	%f31, %f28, %f30;
	sub.f32 	%f32, %f29, %f31;
	mul.f32 	%f33, %f28, %f32;
	add.s64 	%rd25, %rd18, %rd16;
	mul.f32 	%f34, %f47, %f33;
	atom.global.add.f32 	%f35, [%rd25], %f34;
	mul.f32 	%f36, %f33, %f48;
	atom.global.add.f32 	%f37, [%rd25+4], %f36;
	mul.f32 	%f38, %f33, %f49;
	atom.global.add.f32 	%f39, [%rd25+8], %f38;
	add.s64 	%rd27, %rd18, %rd17;
	neg.f32 	%f40, %f33;
	mul.f32 	%f41, %f47, %f40;
	atom.global.add.f32 	%f42, [%rd27], %f41;
	mul.f32 	%f43, %f48, %f40;
	atom.global.add.f32 	%f44, [%rd27+4], %f43;
	mul.f32 	%f45, %f49, %f40;
	atom.global.add.f32 	%f46, [%rd27+8], %f45;
$L__BB0_19:
	ret;

}
	// .globl	_Z21nonbond_kernel_natomsPfS_S_S_S_Piif
.visible .entry _Z21nonbond_kernel_natomsPfS_S_S_S_Piif(
	.param .u64 .ptr .align 1 _Z21nonbond_kernel_natomsPfS_S_S_S_Piif_param_0,
	.param .u64 .ptr .align 1 _Z21nonbond_kernel_natomsPfS_S_S_S_Piif_param_1,
	.param .u64 .ptr .align 1 _Z21nonbond_kernel_natomsPfS_S_S_S_Piif_param_2,
	.param .u64 .ptr .align 1 _Z21nonbond_kernel_natomsPfS_S_S_S_Piif_param_3,
	.param .u64 .ptr .align 1 _Z21nonbond_kernel_natomsPfS_S_S_S_Piif_param_4,
	.param .u64 .ptr .align 1 _Z21nonbond_kernel_natomsPfS_S_S_S_Piif_param_5,
	.param .u32 _Z21nonbond_kernel_natomsPfS_S_S_S_Piif_param_6,
	.param .f32 _Z21nonbond_kernel_natomsPfS_S_S_S_Piif_param_7
)
{
	.reg .pred 	%p<29>;
	.reg .b32 	%r<29>;
	.reg .b32 	%f<119>;
	.reg .b64 	%rd<31>;

	ld.param.u64 	%rd12, [_Z21nonbond_kernel_natomsPfS_S_S_S_Piif_param_0];
	ld.param.u64 	%rd10, [_Z21nonbond_kernel_natomsPfS_S_S_S_Piif_param_1];
	ld.param.u64 	%rd13, [_Z21nonbond_kernel_natomsPfS_S_S_S_Piif_param_3];
	ld.param.u64 	%rd14, [_Z21nonbond_kernel_natomsPfS_S_S_S_Piif_param_4];
	ld.param.u64 	%rd11, [_Z21nonbond_kernel_natomsPfS_S_S_S_Piif_param_5];
	ld.param.u32 	%r14, [_Z21nonbond_kernel_natomsPfS_S_S_S_Piif_param_6];
	ld.param.f32 	%f46, [_Z21nonbond_kernel_natomsPfS_S_S_S_Piif_param_7];
	cvta.to.global.u64 	%rd1, %rd12;
	cvta.to.global.u64 	%rd2, %rd13;
	cvta.to.global.u64 	%rd3, %rd14;
	mov.u32 	%r15, %tid.x;
	mov.u32 	%r16, %ctaid.x;
	mov.u32 	%r17, %ntid.x;
	mad.lo.s32 	%r1, %r16, %r17, %r15;
	setp.ge.u32 	%p1, %r1, %r14;
	@%p1 bra 	$L__BB1_47;
	mul.f32 	%f1, %f46, 0f3F000000;
	setp.lt.s32 	%p2, %r14, 1;
	@%p2 bra 	$L__BB1_47;
	cvta.to.global.u64 	%rd15, %rd11;
	mul.wide.s32 	%rd16, %r1, 4;
	add.s64 	%rd4, %rd15, %rd16;
	mul.lo.s32 	%r19, %r1, 3;
	neg.f32 	%f2, %f1;
	mul.f32 	%f3, %f46, 0f00000000;
	cvta.to.global.u64 	%rd17, %rd10;
	mul.wide.s32 	%rd18, %r19, 4;
	add.s64 	%rd5, %rd17, %rd18;
	setp.eq.s32 	%p3, %r14, 1;
	add.s64 	%rd6, %rd1, %rd18;
	mov.b32 	%r28, 0;
	@%p3 bra 	$L__BB1_33;
	and.b32  	%r28, %r14, 2147483646;
	neg.s32 	%r25, %r1;
	mov.b32 	%r26, 0;
	mov.u32 	%r27, %r26;
$L__BB1_4:
	setp.eq.s32 	%p4, %r25, 0;
	@%p4 bra 	$L__BB1_18;
	ld.global.u32 	%r7, [%rd4];
	ld.global.f32 	%f47, [%rd6];
	mul.wide.u32 	%rd19, %r26, 4;
	add.s64 	%rd7, %rd1, %rd19;
	ld.global.f32 	%f48, [%rd7];
	sub.f32 	%f110, %f47, %f48;
	setp.leu.f32 	%p5, %f110, %f1;
	@%p5 bra 	$L__BB1_7;
	sub.f32 	%f110, %f110, %f3;
	bra.uni 	$L__BB1_9;
$L__BB1_7:
	setp.geu.f32 	%p6, %f110, %f2;
	@%p6 bra 	$L__BB1_9;
	add.f32 	%f110, %f3, %f110;
$L__BB1_9:
	fma.rn.f32 	%f8, %f110, %f110, 0f00000000;
	ld.global.f32 	%f49, [%rd6+4];
	ld.global.f32 	%f50, [%rd7+4];
	sub.f32 	%f111, %f49, %f50;
	setp.gt.f32 	%p7, %f111, %f1;
	@%p7 bra 	$L__BB1_12;
	setp.geu.f32 	%p8, %f111, %f2;
	@%p8 bra 	$L__BB1_13;
	add.f32 	%f111, %f3, %f111;
	bra.uni 	$L__BB1_13;
$L__BB1_12:
	sub.f32 	%f111, %f111, %f3;
$L__BB1_13:
	fma.rn.f32 	%f13, %f111, %f111, %f8;
	ld.global.f32 	%f51, [%rd6+8];
	ld.global.f32 	%f52, [%rd7+8];
	sub.f32 	%f112, %f51, %f52;
	setp.gt.f32 	%p9, %f112, %f1;
	@%p9 bra 	$L__BB1_16;
	setp.geu.f32 	%p10, %f112, %f2;
	@%p10 bra 	$L__BB1_17;
	add.f32 	%f112, %f3, %f112;
	bra.uni 	$L__BB1_17;
$L__BB1_16:
	sub.f32 	%f112, %f112, %f3;
$L__BB1_17:
	fma.rn.f32 	%f53, %f112, %f112, %f13;
	rcp.rn.f32 	%f54, %f53;
	mul.f32 	%f55, %f54, %f54;
	mul.f32 	%f56, %f54, %f55;
	mul.wide.s32 	%rd20, %r7, 4;
	add.s64 	%rd21, %rd3, %rd20;
	ld.global.f32 	%f57, [%rd21];
	add.s64 	%rd22, %rd2, %rd20;
	ld.global.f32 	%f58, [%rd22];
	mul.f32 	%f59, %f56, %f58;
	sub.f32 	%f60, %f57, %f59;
	mul.f32 	%f61, %f56, %f60;
	ld.global.f32 	%f62, [%rd5];
	fma.rn.f32 	%f63, %f110, %f61, %f62;
	st.global.f32 	[%rd5], %f63;
	ld.global.f32 	%f64, [%rd5+4];
	fma.rn.f32 	%f65, %f61, %f111, %f64;
	st.global.f32 	[%rd5+4], %f65;
	ld.global.f32 	%f66, [%rd5+8];
	fma.rn.f32 	%f67, %f61, %f112, %f66;
	st.global.f32 	[%rd5+8], %f67;
$L__BB1_18:
	add.s32 	%r21, %r27, 1;
	setp.eq.s32 	%p11, %r21, %r1;
	@%p11 bra 	$L__BB1_32;
	ld.global.u32 	%r8, [%rd4];
	add.s32 	%r22, %r26, 3;
	ld.global.f32 	%f68, [%rd6];
	mul.wide.u32 	%rd23, %r22, 4;
	add.s64 	%rd8, %rd1, %rd23;
	ld.global.f32 	%f69, [%rd8];
	sub.f32 	%f113, %f68, %f69;
	setp.gt.f32 	%p12, %f113, %f1;
	@%p12 bra 	$L__BB1_22;
	setp.geu.f32 	%p13, %f113, %f2;
	@%p13 bra 	$L__BB1_23;
	add.f32 	%f113, %f3, %f113;
	bra.uni 	$L__BB1_23;
$L__BB1_22:
	sub.f32 	%f113, %f113, %f3;
$L__BB1_23:
	fma.rn.f32 	%f22, %f113, %f113, 0f00000000;
	ld.global.f32 	%f70, [%rd6+4];
	ld.global.f32 	%f71, [%rd8+4];
	sub.f32 	%f114, %f70, %f71;
	setp.gt.f32 	%p14, %f114, %f1;
	@%p14 bra 	$L__BB1_26;
	setp.geu.f32 	%p15, %f114, %f2;
	@%p15 bra 	$L__BB1_27;
	add.f32 	%f114, %f3, %f114;
	bra.uni 	$L__BB1_27;
$L__BB1_26:
	sub.f32 	%f114, %f114, %f3;
$L__BB1_27:
	fma.rn.f32 	%f27, %f114, %f114, %f22;
	ld.global.f32 	%f72, [%rd6+8];
	ld.global.f32 	%f73, [%rd8+8];
	sub.f32 	%f115, %f72, %f73;
	setp.gt.f32 	%p16, %f115, %f1;
	@%p16 bra 	$L__BB1_30;
	setp.geu.f32 	%p17, %f115, %f2;
	@%p17 bra 	$L__BB1_31;
	add.f32 	%f115, %f3, %f115;
	bra.uni 	$L__BB1_31;
$L__BB1_30:
	sub.f32 	%f115, %f115, %f3;
$L__BB1_31:
	fma.rn.f32 	%f74, %f115, %f115, %f27;
	rcp.rn.f32 	%f75, %f74;
	mul.f32 	%f76, %f75, %f75;
	mul.f32 	%f77, %f75, %f76;
	mul.wide.s32 	%rd24, %r8, 4;
	add.s64 	%rd25, %rd3, %rd24;
	ld.global.f32 	%f78, [%rd25];
	add.s64 	%rd26, %rd2, %rd24;
	ld.global.f32 	%f79, [%rd26];
	mul.f32 	%f80, %f77, %f79;
	sub.f32 	%f81, %f78, %f80;
	mul.f32 	%f82, %f77, %f81;
	ld.global.f32 	%f83, [%rd5];
	fma.rn.f32 	%f84, %f113, %f82, %f83;
	st.global.f32 	[%rd5], %f84;
	ld.global.f32 	%f85, [%rd5+4];
	fma.rn.f32 	%f86, %f82, %f114, %f85;
	st.global.f32 	[%rd5+4], %f86;
	ld.global.f32 	%f87, [%rd5+8];
	fma.rn.f32 	%f88, %f82, %f115, %f87;
	st.global.f32 	[%rd5+8], %f88;
$L__BB1_32:
	add.s32 	%r27, %r27, 2;
	add.s32 	%r26, %r26, 6;
	add.s32 	%r25, %r25, 2;
	setp.ne.s32 	%p18, %r27, %r28;
	@%p18 bra 	$L__BB1_4;
$L__BB1_33:
	and.b32  	%r23, %r14, 1;
	setp.eq.b32 	%p19, %r23, 1;
	not.pred 	%p20, %p19;
	setp.eq.s32 	%p21, %r28, %r1;
	or.pred  	%p22, %p20, %p21;
	@%p22 bra 	$L__BB1_47;
	ld.global.u32 	%r13, [%rd4];
	mul.lo.s32 	%r24, %r28, 3;
	ld.global.f32 	%f89, [%rd6];
	mul.wide.u32 	%rd27, %r24, 4;
	add.s64 	%rd9, %rd1, %rd27;
	ld.global.f32 	%f90, [%rd9];
	sub.f32 	%f116, %f89, %f90;
	setp.gt.f32 	%p23, %f116, %f1;
	@%p23 bra 	$L__BB1_37;
	setp.geu.f32 	%p24, %f116, %f2;
	@%p24 bra 	$L__BB1_38;
	add.f32 	%f116, %f3, %f116;
	bra.uni 	$L__BB1_38;
$L__BB1_37:
	sub.f32 	%f116, %f116, %f3;
$L__BB1_38:
	fma.rn.f32 	%f36, %f116, %f116, 0f00000000;
	ld.global.f32 	%f91, [%rd6+4];
	ld.global.f32 	%f92, [%rd9+4];
	sub.f32 	%f117, %f91, %f92;
	setp.gt.f32 	%p25, %f117, %f1;
	@%p25 bra 	$L__BB1_41;
	setp.geu.f32 	%p26, %f117, %f2;
	@%p26 bra 	$L__BB1_42;
	add.f32 	%f117, %f3, %f117;
	bra.uni 	$L__BB1_42;
$L__BB1_41:
	sub.f32 	%f117, %f117, %f3;
$L__BB1_42:
	fma.rn.f32 	%f41, %f117, %f117, %f36;
	ld.global.f32 	%f93, [%rd6+8];
	ld.global.f32 	%f94, [%rd9+8];
	sub.f32 	%f118, %f93, %f94;
	setp.gt.f32 	%p27, %f118, %f1;
	@%p27 bra 	$L__BB1_45;
	setp.geu.f32 	%p28, %f118, %f2;
	@%p28 bra 	$L__BB1_46;
	add.f32 	%f118, %f3, %f118;
	bra.uni 	$L__BB1_46;
$L__BB1_45:
	sub.f32 	%f118, %f118, %f3;
$L__BB1_46:
	fma.rn.f32 	%f95, %f118, %f118, %f41;
	rcp.rn.f32 	%f96, %f95;
	mul.f32 	%f97, %f96, %f96;
	mul.f32 	%f98, %f96, %f97;
	mul.wide.s32 	%rd28, %r13, 4;
	add.s64 	%rd29, %rd3, %rd28;
	ld.global.f32 	%f99, [%rd29];
	add.s64 	%rd30, %rd2, %rd28;
	ld.global.f32 	%f100, [%rd30];
	mul.f32 	%f101, %f98, %f100;
	sub.f32 	%f102, %f99, %f101;
	mul.f32 	%f103, %f98, %f102;
	ld.global.f32 	%f104, [%rd5];
	fma.rn.f32 	%f105, %f116, %f103, %f104;
	st.global.f32 	[%rd5], %f105;
	ld.global.f32 	%f106, [%rd5+4];
	fma.rn.f32 	%f107, %f103, %f117, %f106;
	st.global.f32 	[%rd5+4], %f107;
	ld.global.f32 	%f108, [%rd5+8];
	fma.rn.f32 	%f109, %f103, %f118, %f108;
	st.global.f32 	[%rd5+8], %f109;
$L__BB1_47:
	ret;

}
	// .globl	_Z22isspa_force_natoms_nmcPfS_S_S_S_S_S_S_S_Piii
.visible .entry _Z22isspa_force_natoms_nmcPfS_S_S_S_S_S_S_S_Piii(
	.param .u64 .ptr .align 1 _Z22isspa_force_natoms_nmcPfS_S_S_S_S_S_S_S_Piii_param_0,
	.param .u64 .ptr .align 1 _Z22isspa_force_natoms_nmcPfS_S_S_S_S_S_S_S_Piii_param_1,
	.param .u64 .ptr .align 1 _Z22isspa_force_natoms_nmcPfS_S_S_S_S_S_S_S_Piii_param_2,
	.param .u64 .ptr .align 1 _Z22isspa_force_natoms_nmcPfS_S_S_S_S_S_S_S_Piii_param_3,
	.param .u64 .ptr .align 1 _Z22isspa_force_natoms_nmcPfS_S_S_S_S_S_S_S_Piii_param_4,
	.param .u64 .ptr .align 1 _Z22isspa_force_natoms_nmcPfS_S_S_S_S_S_S_S_Piii_param_5,
	.param .u64 .ptr .align 1 _Z22isspa_force_natoms_nmcPfS_S_S_S_S_S_S_S_Piii_param_6,
	.param .u64 .ptr .align 1 _Z22isspa_force_natoms_nmcPfS_S_S_S_S_S_S_S_Piii_param_7,
	.param .u64 .ptr .align 1 _Z22isspa_force_natoms_nmcPfS_S_S_S_S_S_S_S_Piii_param_8,
	.param .u64 .ptr .align 1 _Z22isspa_force_natoms_nmcPfS_S_S_S_S_S_S_S_Piii_param_9,
	.param .u32 _Z22isspa_force_natoms_nmcPfS_S_S_S_S_S_S_S_Piii_param_10,
	.param .u32 _Z22isspa_force_natoms_nmcPfS_S_S_S_S_S_S_S_Piii_param_11
)
{
	.local .align 8 .b8 	__local_depot2[48];
	.reg .b64 	%SP;
	.reg .b64 	%SPL;
	.reg .pred 	%p<71>;
	.reg .b32 	%r<1280>;
	.reg .b32 	%f<83>;
	.reg .b64 	%rd<69>;

	mov.u64 	%SPL, __local_depot2;
	ld.param.u64 	%rd24, [_Z22isspa_force_natoms_nmcPfS_S_S_S_S_S_S_S_Piii_param_0];
	ld.param.u64 	%rd18, [_Z22isspa_force_natoms_nmcPfS_S_S_S_S_S_S_S_Piii_param_2];
	ld.param.u64 	%rd25, [_Z22isspa_force_natoms_nmcPfS_S_S_S_S_S_S_S_Piii_param_3];
	ld.param.u64 	%rd20, [_Z22isspa_force_natoms_nmcPfS_S_S_S_S_S_S_S_Piii_param_5];
	ld.param.u64 	%rd21, [_Z22isspa_force_natoms_nmcPfS_S_S_S_S_S_S_S_Piii_param_6];
	ld.param.u64 	%rd22, [_Z22isspa_force_natoms_nmcPfS_S_S_S_S_S_S_S_Piii_param_7];
	ld.param.u64 	%rd26, [_Z22isspa_force_natoms_nmcPfS_S_S_S_S_S_S_S_Piii_param_9];
	ld.param.u32 	%r571, [_Z22isspa_force_natoms_nmcPfS_S_S_S_S_S_S_S_Piii_param_10];
	ld.param.u32 	%r572, [_Z22isspa_force_natoms_nmcPfS_S_S_S_S_S_S_S_Piii_param_11];
	cvta.to.global.u64 	%rd1, %rd24;
	cvta.to.global.u64 	%rd2, %rd25;
	cvta.to.global.u64 	%rd3, %rd26;
	add.u64 	%rd4, %SPL, 0;
	mov.u32 	%r573, %tid.x;
	mov.u32 	%r574, %ctaid.x;
	mov.u32 	%r575, %ntid.x;
	mad.lo.s32 	%r1, %r574, %r575, %r573;
	mul.lo.s32 	%r576, %r572, %r571;
	setp.ge.u32 	%p1, %r1, %r576;
	@%p1 bra 	$L__BB2_128;
	rem.u32 	%r2, %r1, %r571;
	mul.wide.s32 	%rd28, %r2, 4;
	add.s64 	%rd29, %rd3, %rd28;
	ld.global.u32 	%r3, [%rd29];
	mov.b32 	%r994, 1478573778;
	mov.b32 	%r582, 716983765;
	st.local.v2.u32 	[%rd4], {%r582, %r994};
	mov.b32 	%r995, -123459836;
	mov.b32 	%r993, 1163863128;
	st.local.v2.u32 	[%rd4+8], {%r993, %r995};
	mov.b32 	%r997, 1360900310;
	mov.b32 	%r996, -589760388;
	st.local.v2.u32 	[%rd4+16], {%r996, %r997};
	setp.eq.s32 	%p2, %r1, 0;
	@%p2 bra 	$L__BB2_116;
	cvt.u64.u32 	%rd68, %r1;
	mov.b32 	%r980, 0;
	mov.b32 	%r994, 1478573778;
	mov.b32 	%r993, 1163863128;
	mov.b32 	%r995, -123459836;
	mov.b32 	%r996, -589760388;
	mov.b32 	%r997, 1360900310;
$L__BB2_3:
	mov.u64 	%rd6, %rd68;
	and.b64  	%rd7, %rd6, 3;
	setp.eq.s64 	%p3, %rd7, 0;
	@%p3 bra 	$L__BB2_115;
	mul.wide.u32 	%rd30, %r980, 3200;
	mov.u64 	%rd31, precalc_xorwow_matrix;
	add.s64 	%rd8, %rd31, %rd30;
	mov.b32 	%r993, 0;
	mov.u32 	%r994, %r993;
	mov.u32 	%r995, %r993;
	mov.u32 	%r996, %r993;
	mov.u32 	%r997, %r993;
	mov.u32 	%r986, %r993;
$L__BB2_5:
	mul.wide.u32 	%rd32, %r986, 4;
	add.s64 	%rd33, %rd4, %rd32;
	ld.local.u32 	%r16, [%rd33+4];
	shl.b32 	%r17, %r986, 5;
	mov.b32 	%r992, 0;
$L__BB2_6:
	.pragma "nounroll";
	shr.u32 	%r591, %r16, %r992;
	and.b32  	%r592, %r591, 1;
	setp.eq.b32 	%p4, %r592, 1;
	not.pred 	%p5, %p4;
	add.s32 	%r593, %r17, %r992;
	mul.lo.s32 	%r594, %r593, 5;
	mul.wide.u32 	%rd34, %r594, 4;
	add.s64 	%rd9, %rd8, %rd34;
	@%p5 bra 	$L__BB2_8;
	ld.global.u32 	%r595, [%rd9];
	xor.b32  	%r994, %r994, %r595;
	ld.global.u32 	%r596, [%rd9+4];
	xor.b32  	%r993, %r993, %r596;
	ld.global.u32 	%r597, [%rd9+8];
	xor.b32  	%r995, %r995, %r597;
	ld.global.u32 	%r598, [%rd9+12];
	xor.b32  	%r996, %r996, %r598;
	ld.global.u32 	%r599, [%rd9+16];
	xor.b32  	%r997, %r997, %r599;
$L__BB2_8:
	and.b32  	%r601, %r591, 2;
	setp.eq.s32 	%p6, %r601, 0;
	@%p6 bra 	$L__BB2_10;
	ld.global.u32 	%r602, [%rd9+20];
	xor.b32  	%r994, %r994, %r602;
	ld.global.u32 	%r603, [%rd9+24];
	xor.b32  	%r993, %r993, %r603;
	ld.global.u32 	%r604, [%rd9+28];
	xor.b32  	%r995, %r995, %r604;
	ld.global.u32 	%r605, [%rd9+32];
	xor.b32  	%r996, %r996, %r605;
	ld.global.u32 	%r606, [%rd9+36];
	xor.b32  	%r997, %r997, %r606;
$L__BB2_10:
	and.b32  	%r608, %r591, 4;
	setp.eq.s32 	%p7, %r608, 0;
	@%p7 bra 	$L__BB2_12;
	ld.global.u32 	%r609, [%rd9+40];
	xor.b32  	%r994, %r994, %r609;
	ld.global.u32 	%r610, [%rd9+44];
	xor.b32  	%r993, %r993, %r610;
	ld.global.u32 	%r611, [%rd9+48];
	xor.b32  	%r995, %r995, %r611;
	ld.global.u32 	%r612, [%rd9+52];
	xor.b32  	%r996, %r996, %r612;
	ld.global.u32 	%r613, [%rd9+56];
	xor.b32  	%r997, %r997, %r613;
$L__BB2_12:
	and.b32  	%r615, %r591, 8;
	setp.eq.s32 	%p8, %r615, 0;
	@%p8 bra 	$L__BB2_14;
	ld.global.u32 	%r616, [%rd9+60];
	xor.b32  	%r994, %r994, %r616;
	ld.global.u32 	%r617, [%rd9+64];
	xor.b32  	%r993, %r993, %r617;
	ld.global.u32 	%r618, [%rd9+68];
	xor.b32  	%r995, %r995, %r618;
	ld.global.u32 	%r619, [%rd9+72];
	xor.b32  	%r996, %r996, %r619;
	ld.global.u32 	%r620, [%rd9+76];
	xor.b32  	%r997, %r997, %r620;
$L__BB2_14:
	and.b32  	%r622, %r591, 16;
	setp.eq.s32 	%p9, %r622, 0;
	@%p9 bra 	$L__BB2_16;
	ld.global.u32 	%r623, [%rd9+80];
	xor.b32  	%r994, %r994, %r623;
	ld.global.u32 	%r624, [%rd9+84];
	xor.b32  	%r993, %r993, %r624;
	ld.global.u32 	%r625, [%rd9+88];
	xor.b32  	%r995, %r995, %r625;
	ld.global.u32 	%r626, [%rd9+92];
	xor.b32  	%r996, %r996, %r626;
	ld.global.u32 	%r627, [%rd9+96];
	xor.b32  	%r997, %r997, %r627;
$L__BB2_16:
	and.b32  	%r629, %r591, 32;
	setp.eq.s32 	%p10, %r629, 0;
	@%p10 bra 	$L__BB2_18;
	ld.global.u32 	%r630, [%rd9+100];
	xor.b32  	%r994, %r994, %r630;
	ld.global.u32 	%r631, [%rd9+104];
	xor.b32  	%r993, %r993, %r631;
	ld.global.u32 	%r632, [%rd9+108];
	xor.b32  	%r995, %r995, %r632;
	ld.global.u32 	%r633, [%rd9+112];
	xor.b32  	%r996, %r996, %r633;
	ld.global.u32 	%r634, [%rd9+116];
	xor.b32  	%r997, %r997, %r634;
$L__BB2_18:
	and.b32  	%r636, %r591, 64;
	setp.eq.s32 	%p11, %r636, 0;
	@%p11 bra 	$L__BB2_20;
	ld.global.u32 	%r637, [%rd9+120];
	xor.b32  	%r994, %r994, %r637;
	ld.global.u32 	%r638, [%rd9+124];
	xor.b32  	%r993, %r993, %r638;
	ld.global.u32 	%r639, [%rd9+128];
	xor.b32  	%r995, %r995, %r639;
	ld.global.u32 	%r640, [%rd9+132];
	xor.b32  	%r996, %r996, %r640;
	ld.global.u32 	%r641, [%rd9+136];
	xor.b32  	%r997, %r997, %r641;
$L__BB2_20:
	and.b32  	%r643, %r591, 128;
	setp.eq.s32 	%p12, %r643, 0;
	@%p12 bra 	$L__BB2_22;
	ld.global.u32 	%r644, [%rd9+140];
	xor.b32  	%r994, %r994, %r644;
	ld.global.u32 	%r645, [%rd9+144];
	xor.b32  	%r993, %r993, %r645;
	ld.global.u32 	%r646, [%rd9+148];
	xor.b32  	%r995, %r995, %r646;
	ld.global.u32 	%r647, [%rd9+152];
	xor.b32  	%r996, %r996, %r647;
	ld.global.u32 	%r648, [%rd9+156];
	xor.b32  	%r997, %r997, %r648;
$L__BB2_22:
	and.b32  	%r650, %r591, 256;
	setp.eq.s32 	%p13, %r650, 0;
	@%p13 bra 	$L__BB2_24;
	ld.global.u32 	%r651, [%rd9+160];
	xor.b32  	%r994, %r994, %r651;
	ld.global.u32 	%r652, [%rd9+164];
	xor.b32  	%r993, %r993, %r652;
	ld.global.u32 	%r653, [%rd9+168];
	xor.b32  	%r995, %r995, %r653;
	ld.global.u32 	%r654, [%rd9+172];
	xor.b32  	%r996, %r996, %r654;
	ld.global.u32 	%r655, [%rd9+176];
	xor.b32  	%r997, %r997, %r655;
$L__BB2_24:
	and.b32  	%r657, %r591, 512;
	setp.eq.s32 	%p14, %r657, 0;
	@%p14 bra 	$L__BB2_26;
	ld.global.u32 	%r658, [%rd9+180];
	xor.b32  	%r994, %r994, %r658;
	ld.global.u32 	%r659, [%rd9+184];
	xor.b32  	%r993, %r993, %r659;
	ld.global.u32 	%r660, [%rd9+188];
	xor.b32  	%r995, %r995, %r660;
	ld.global.u32 	%r661, [%rd9+192];
	xor.b32  	%r996, %r996, %r661;
	ld.global.u32 	%r662, [%rd9+196];
	xor.b32  	%r997, %r997, %r662;
$L__BB2_26:
	and.b32  	%r664, %r591, 1024;
	setp.eq.s32 	%p15, %r664, 0;
	@%p15 bra 	$L__BB2_28;
	ld.global.u32 	%r665, [%rd9+200];
	xor.b32  	%r994, %r994, %r665;
	ld.global.u32 	%r666, [%rd9+204];
	xor.b32  	%r993, %r993, %r666;
	ld.global.u32 	%r667, [%rd9+208];
	xor.b32  	%r995, %r995, %r667;
	ld.global.u32 	%r668, [%rd9+212];
	xor.b32  	%r996, %r996, %r668;
	ld.global.u32 	%r669, [%rd9+216];
	xor.b32  	%r997, %r997, %r669;
$L__BB2_28:
	and.b32  	%r671, %r591, 2048;
	setp.eq.s32 	%p16, %r671, 0;
	@%p16 bra 	$L__BB2_30;
	ld.global.u32 	%r672, [%rd9+220];
	xor.b32  	%r994, %r994, %r672;
	ld.global.u32 	%r673, [%rd9+224];
	xor.b32  	%r993, %r993, %r673;
	ld.global.u32 	%r674, [%rd9+228];
	xor.b32  	%r995, %r995, %r674;
	ld.global.u32 	%r675, [%rd9+232];
	xor.b32  	%r996, %r996, %r675;
	ld.global.u32 	%r676, [%rd9+236];
	xor.b32  	%r997, %r997, %r676;
$L__BB2_30:
	and.b32  	%r678, %r591, 4096;
	setp.eq.s32 	%p17, %r678, 0;
	@%p17 bra 	$L__BB2_32;
	ld.global.u32 	%r679, [%rd9+240];
	xor.b32  	%r994, %r994, %r679;
	ld.global.u32 	%r680, [%rd9+244];
	xor.b32  	%r993, %r993, %r680;
	ld.global.u32 	%r681, [%rd9+248];
	xor.b32  	%r995, %r995, %r681;
	ld.global.u32 	%r682, [%rd9+252];
	xor.b32  	%r996, %r996, %r682;
	ld.global.u32 	%r683, [%rd9+256];
	xor.b32  	%r997, %r997, %r683;
$L__BB2_32:
	and.b32  	%r685, %r591, 8192;
	setp.eq.s32 	%p18, %r685, 0;
	@%p18 bra 	$L__BB2_34;
	ld.global.u32 	%r686, [%rd9+260];
	xor.b32  	%r994, %r994, %r686;
	ld.global.u32 	%r687, [%rd9+264];
	xor.b32  	%r993, %r993, %r687;
	ld.global.u32 	%r688, [%rd9+268];
	xor.b32  	%r995, %r995, %r688;
	ld.global.u32 	%r689, [%rd9+272];
	xor.b32  	%r996, %r996, %r689;
	ld.global.u32 	%r690, [%rd9+276];
	xor.b32  	%r997, %r997, %r690;
$L__BB2_34:
	and.b32  	%r692, %r591, 16384;
	setp.eq.s32 	%p19, %r692, 0;
	@%p19 bra 	$L__BB2_36;
	ld.global.u32 	%r693, [%rd9+280];
	xor.b32  	%r994, %r994, %r693;
	ld.global.u32 	%r694, [%rd9+284];
	xor.b32  	%r993, %r993, %r694;
	ld.global.u32 	%r695, [%rd9+288];
	xor.b32  	%r995, %r995, %r695;
	ld.global.u32 	%r696, [%rd9+292];
	xor.b32  	%r996, %r996, %r696;
	ld.global.u32 	%r697, [%rd9+296];
	xor.b32  	%r997, %r997, %r697;
$L__BB2_36:
	and.b32  	%r699, %r591, 32768;
	setp.eq.s32 	%p20, %r699, 0;
	@%p20 bra 	$L__BB2_38;
	ld.global.u32 	%r700, [%rd9+300];
	xor.b32  	%r994, %r994, %r700;
	ld.global.u32 	%r701, [%rd9+304];
	xor.b32  	%r993, %r993, %r701;
	ld.global.u32 	%r702, [%rd9+308];
	xor.b32  	%r995, %r995, %r702;
	ld.global.u32 	%r703, [%rd9+312];
	xor.b32  	%r996, %r996, %r703;
	ld.global.u32 	%r704, [%rd9+316];
	xor.b32  	%r997, %r997, %r704;
$L__BB2_38:
	add.s32 	%r992, %r992, 16;
	setp.ne.s32 	%p21, %r992, 32;
	@%p21 bra 	$L__BB2_6;
	mad.lo.s32 	%r705, %r986, -31, %r17;
	add.s32 	%r986, %r705, 1;
	setp.ne.s32 	%p22, %r986, 5;
	@%p22 bra 	$L__BB2_5;
	st.local.u32 	[%rd4+4], %r994;
	st.local.v2.u32 	[%rd4+8], {%r993, %r995};
	st.local.v2.u32 	[%rd4+16], {%r996, %r997};
	setp.eq.s64 	%p23, %rd7, 1;
	@%p23 bra 	$L__BB2_115;
	mov.b32 	%r993, 0;
	mov.u32 	%r994, %r993;
	mov.u32 	%r995, %r993;
	mov.u32 	%r996, %r993;
	mov.u32 	%r997, %r993;
	mov.u32 	%r1078, %r993;
$L__BB2_42:
	mul.wide.u32 	%rd35, %r1078, 4;
	add.s64 	%rd36, %rd4, %rd35;
	ld.local.u32 	%r192, [%rd36+4];
	shl.b32 	%r193, %r1078, 5;
	mov.b32 	%r1084, 0;
$L__BB2_43:
	.pragma "nounroll";
	shr.u32 	%r708, %r192, %r1084;
	and.b32  	%r709, %r708, 1;
	setp.eq.b32 	%p24, %r709, 1;
	not.pred 	%p25, %p24;
	add.s32 	%r710, %r193, %r1084;
	mul.lo.s32 	%r711, %r710, 5;
	mul.wide.u32 	%rd37, %r711, 4;
	add.s64 	%rd10, %rd8, %rd37;
	@%p25 bra 	$L__BB2_45;
	ld.global.u32 	%r712, [%rd10];
	xor.b32  	%r994, %r994, %r712;
	ld.global.u32 	%r713, [%rd10+4];
	xor.b32  	%r993, %r993, %r713;
	ld.global.u32 	%r714, [%rd10+8];
	xor.b32  	%r995, %r995, %r714;
	ld.global.u32 	%r715, [%rd10+12];
	xor.b32  	%r996, %r996, %r715;
	ld.global.u32 	%r716, [%rd10+16];
	xor.b32  	%r997, %r997, %r716;
$L__BB2_45:
	and.b32  	%r718, %r708, 2;
	setp.eq.s32 	%p26, %r718, 0;
	@%p26 bra 	$L__BB2_47;
	ld.global.u32 	%r719, [%rd10+20];
	xor.b32  	%r994, %r994, %r719;
	ld.global.u32 	%r720, [%rd10+24];
	xor.b32  	%r993, %r993, %r720;
	ld.global.u32 	%r721, [%rd10+28];
	xor.b32  	%r995, %r995, %r721;
	ld.global.u32 	%r722, [%rd10+32];
	xor.b32  	%r996, %r996, %r722;
	ld.global.u32 	%r723, [%rd10+36];
	xor.b32  	%r997, %r997, %r723;
$L__BB2_47:
	and.b32  	%r725, %r708, 4;
	setp.eq.s32 	%p27, %r725, 0;
	@%p27 bra 	$L__BB2_49;
	ld.global.u32 	%r726, [%rd10+40];
	xor.b32  	%r994, %r994, %r726;
	ld.global.u32 	%r727, [%rd10+44];
	xor.b32  	%r993, %r993, %r727;
	ld.global.u32 	%r728, [%rd10+48];
	xor.b32  	%r995, %r995, %r728;
	ld.global.u32 	%r729, [%rd10+52];
	xor.b32  	%r996, %r996, %r729;
	ld.global.u32 	%r730, [%rd10+56];
	xor.b32  	%r997, %r997, %r730;
$L__BB2_49:
	and.b32  	%r732, %r708, 8;
	setp.eq.s32 	%p28, %r732, 0;
	@%p28 bra 	$L__BB2_51;
	ld.global.u32 	%r733, [%rd10+60];
	xor.b32  	%r994, %r994, %r733;
	ld.global.u32 	%r734, [%rd10+64];
	xor.b32  	%r993, %r993, %r734;
	ld.global.u32 	%r735, [%rd10+68];
	xor.b32  	%r995, %r995, %r735;
	ld.global.u32 	%r736, [%rd10+72];
	xor.b32  	%r996, %r996, %r736;
	ld.global.u32 	%r737, [%rd10+76];
	xor.b32  	%r997, %r997, %r737;
$L__BB2_51:
	and.b32  	%r739, %r708, 16;
	setp.eq.s32 	%p29, %r739, 0;
	@%p29 bra 	$L__BB2_53;
	ld.global.u32 	%r740, [%rd10+80];
	xor.b32  	%r994, %r994, %r740;
	ld.global.u32 	%r741, [%rd10+84];
	xor.b32  	%r993, %r993, %r741;
	ld.global.u32 	%r742, [%rd10+88];
	xor.b32  	%r995, %r995, %r742;
	ld.global.u32 	%r743, [%rd10+92];
	xor.b32  	%r996, %r996, %r743;
	ld.global.u32 	%r744, [%rd10+96];
	xor.b32  	%r997, %r997, %r744;
$L__BB2_53:
	and.b32  	%r746, %r708, 32;
	setp.eq.s32 	%p30, %r746, 0;
	@%p30 bra 	$L__BB2_55;
	ld.global.u32 	%r747, [%rd10+100];
	xor.b32  	%r994, %r994, %r747;
	ld.global.u32 	%r748, [%rd10+104];
	xor.b32  	%r993, %r993, %r748;
	ld.global.u32 	%r749, [%rd10+108];
	xor.b32  	%r995, %r995, %r749;
	ld.global.u32 	%r750, [%rd10+112];
	xor.b32  	%r996, %r996, %r750;
	ld.global.u32 	%r751, [%rd10+116];
	xor.b32  	%r997, %r997, %r751;
$L__BB2_55:
	and.b32  	%r753, %r708, 64;
	setp.eq.s32 	%p31, %r753, 0;
	@%p31 bra 	$L__BB2_57;
	ld.global.u32 	%r754, [%rd10+120];
	xor.b32  	%r994, %r994, %r754;
	ld.global.u32 	%r755, [%rd10+124];
	xor.b32  	%r993, %r993, %r755;
	ld.global.u32 	%r756, [%rd10+128];
	xor.b32  	%r995, %r995, %r756;
	ld.global.u32 	%r757, [%rd10+132];
	xor.b32  	%r996, %r996, %r757;
	ld.global.u32 	%r758, [%rd10+136];
	xor.b32  	%r997, %r997, %r758;
$L__BB2_57:
	and.b32  	%r760, %r708, 128;
	setp.eq.s32 	%p32, %r760, 0;
	@%p32 bra 	$L__BB2_59;
	ld.global.u32 	%r761, [%rd10+140];
	xor.b32  	%r994, %r994, %r761;
	ld.global.u32 	%r762, [%rd10+144];
	xor.b32  	%r993, %r993, %r762;
	ld.global.u32 	%r763, [%rd10+148];
	xor.b32  	%r995, %r995, %r763;
	ld.global.u32 	%r764, [%rd10+152];
	xor.b32  	%r996, %r996, %r764;
	ld.global.u32 	%r765, [%rd10+156];
	xor.b32  	%r997, %r997, %r765;
$L__BB2_59:
	and.b32  	%r767, %r708, 256;
	setp.eq.s32 	%p33, %r767, 0;
	@%p33 bra 	$L__BB2_61;
	ld.global.u32 	%r768, [%rd10+160];
	xor.b32  	%r994, %r994, %r768;
	ld.global.u32 	%r769, [%rd10+164];
	xor.b32  	%r993, %r993, %r769;
	ld.global.u32 	%r770, [%rd10+168];
	xor.b32  	%r995, %r995, %r770;
	ld.global.u32 	%r771, [%rd10+172];
	xor.b32  	%r996, %r996, %r771;
	ld.global.u32 	%r772, [%rd10+176];
	xor.b32  	%r997, %r997, %r772;
$L__BB2_61:
	and.b32  	%r774, %r708, 512;
	setp.eq.s32 	%p34, %r774, 0;
	@%p34 bra 	$L__BB2_63;
	ld.global.u32 	%r775, [%rd10+180];
	xor.b32  	%r994, %r994, %r775;
	ld.global.u32 	%r776, [%rd10+184];
	xor.b32  	%r993, %r993, %r776;
	ld.global.u32 	%r777, [%rd10+188];
	xor.b32  	%r995, %r995, %r777;
	ld.global.u32 	%r778, [%rd10+192];
	xor.b32  	%r996, %r996, %r778;
	ld.global.u32 	%r779, [%rd10+196];
	xor.b32  	%r997, %r997, %r779;
$L__BB2_63:
	and.b32  	%r781, %r708, 1024;
	setp.eq.s32 	%p35, %r781, 0;
	@%p35 bra 	$L__BB2_65;
	ld.global.u32 	%r782, [%rd10+200];
	xor.b32  	%r994, %r994, %r782;
	ld.global.u32 	%r783, [%rd10+204];
	xor.b32  	%r993, %r993, %r783;
	ld.global.u32 	%r784, [%rd10+208];
	xor.b32  	%r995, %r995, %r784;
	ld.global.u32 	%r785, [%rd10+212];
	xor.b32  	%r996, %r996, %r785;
	ld.global.u32 	%r786, [%rd10+216];
	xor.b32  	%r997, %r997, %r786;
$L__BB2_65:
	and.b32  	%r788, %r708, 2048;
	setp.eq.s32 	%p36, %r788, 0;
	@%p36 bra 	$L__BB2_67;
	ld.global.u32 	%r789, [%rd10+220];
	xor.b32  	%r994, %r994, %r789;
	ld.global.u32 	%r790, [%rd10+224];
	xor.b32  	%r993, %r993, %r790;
	ld.global.u32 	%r791, [%rd10+228];
	xor.b32  	%r995, %r995, %r791;
	ld.global.u32 	%r792, [%rd10+232];
	xor.b32  	%r996, %r996, %r792;
	ld.global.u32 	%r793, [%rd10+236];
	xor.b32  	%r997, %r997, %r793;
$L__BB2_67:
	and.b32  	%r795, %r708, 4096;
	setp.eq.s32 	%p37, %r795, 0;
	@%p37 bra 	$L__BB2_69;
	ld.global.u32 	%r796, [%rd10+240];
	xor.b32  	%r994, %r994, %r796;
	ld.global.u32 	%r797, [%rd10+244];
	xor.b32  	%r993, %r993, %r797;
	ld.global.u32 	%r798, [%rd10+248];
	xor.b32  	%r995, %r995, %r798;
	ld.global.u32 	%r799, [%rd10+252];
	xor.b32  	%r996, %r996, %r799;
	ld.global.u32 	%r800, [%rd10+256];
	xor.b32  	%r997, %r997, %r800;
$L__BB2_69:
	and.b32  	%r802, %r708, 8192;
	setp.eq.s32 	%p38, %r802, 0;
	@%p38 bra 	$L__BB2_71;
	ld.global.u32 	%r803, [%rd10+260];
	xor.b32  	%r994, %r994, %r803;
	ld.global.u32 	%r804, [%rd10+264];
	xor.b32  	%r993, %r993, %r804;
	ld.global.u32 	%r805, [%rd10+268];
	xor.b32  	%r995, %r995, %r805;
	ld.global.u32 	%r806, [%rd10+272];
	xor.b32  	%r996, %r996, %r806;
	ld.global.u32 	%r807, [%rd10+276];
	xor.b32  	%r997, %r997, %r807;
$L__BB2_71:
	and.b32  	%r809, %r708, 16384;
	setp.eq.s32 	%p39, %r809, 0;
	@%p39 bra 	$L__BB2_73;
	ld.global.u32 	%r810, [%rd10+280];
	xor.b32  	%r994, %r994, %r810;
	ld.global.u32 	%r811, [%rd10+284];
	xor.b32  	%r993, %r993, %r811;
	ld.global.u32 	%r812, [%rd10+288];
	xor.b32  	%r995, %r995, %r812;
	ld.global.u32 	%r813, [%rd10+292];
	xor.b32  	%r996, %r996, %r813;
	ld.global.u32 	%r814, [%rd10+296];
	xor.b32  	%r997, %r997, %r814;
$L__BB2_73:
	and.b32  	%r816, %r708, 32768;
	setp.eq.s32 	%p40, %r816, 0;
	@%p40 bra 	$L__BB2_75;
	ld.global.u32 	%r817, [%rd10+300];
	xor.b32  	%r994, %r994, %r817;
	ld.global.u32 	%r818, [%rd10+304];
	xor.b32  	%r993, %r993, %r818;
	ld.global.u32 	%r819, [%rd10+308];
	xor.b32  	%r995, %r995, %r819;
	ld.global.u32 	%r820, [%rd10+312];
	xor.b32  	%r996, %r996, %r820;
	ld.global.u32 	%r821, [%rd10+316];
	xor.b32  	%r997, %r997, %r821;
$L__BB2_75:
	add.s32 	%r1084, %r1084, 16;
	setp.ne.s32 	%p41, %r1084, 32;
	@%p41 bra 	$L__BB2_43;
	mad.lo.s32 	%r822, %r1078, -31, %r193;
	add.s32 	%r1078, %r822, 1;
	setp.ne.s32 	%p42, %r1078, 5;
	@%p42 bra 	$L__BB2_42;
	st.local.u32 	[%rd4+4], %r994;
	st.local.v2.u32 	[%rd4+8], {%r993, %r995};
	st.local.v2.u32 	[%rd4+16], {%r996, %r997};
	setp.ne.s64 	%p43, %rd7, 3;
	@%p43 bra 	$L__BB2_115;
	mov.b32 	%r993, 0;
	mov.u32 	%r994, %r993;
	mov.u32 	%r995, %r993;
	mov.u32 	%r996, %r993;
	mov.u32 	%r997, %r993;
	mov.u32 	%r1170, %r993;
$L__BB2_79:
	mul.wide.u32 	%rd38, %r1170, 4;
	add.s64 	%rd39, %rd4, %rd38;
	ld.local.u32 	%r368, [%rd39+4];
	shl.b32 	%r369, %r1170, 5;
	mov.b32 	%r1176, 0;
$L__BB2_80:
	.pragma "nounroll";
	shr.u32 	%r825, %r368, %r1176;
	and.b32  	%r826, %r825, 1;
	setp.eq.b32 	%p44, %r826, 1;
	not.pred 	%p45, %p44;
	add.s32 	%r827, %r369, %r1176;
	mul.lo.s32 	%r828, %r827, 5;
	mul.wide.u32 	%rd40, %r828, 4;
	add.s64 	%rd11, %rd8, %rd40;
	@%p45 bra 	$L__BB2_82;
	ld.global.u32 	%r829, [%rd11];
	xor.b32  	%r994, %r994, %r829;
	ld.global.u32 	%r830, [%rd11+4];
	xor.b32  	%r993, %r993, %r830;
	ld.global.u32 	%r831, [%rd11+8];
	xor.b32  	%r995, %r995, %r831;
	ld.global.u32 	%r832, [%rd11+12];
	xor.b32  	%r996, %r996, %r832;
	ld.global.u32 	%r833, [%rd11+16];
	xor.b32  	%r997, %r997, %r833;
$L__BB2_82:
	and.b32  	%r835, %r825, 2;
	setp.eq.s32 	%p46, %r835, 0;
	@%p46 bra 	$L__BB2_84;
	ld.global.u32 	%r836, [%rd11+20];
	xor.b32  	%r994, %r994, %r836;
	ld.global.u32 	%r837, [%rd11+24];
	xor.b32  	%r993, %r993, %r837;
	ld.global.u32 	%r838, [%rd11+28];
	xor.b32  	%r995, %r995, %r838;
	ld.global.u32 	%r839, [%rd11+32];
	xor.b32  	%r996, %r996, %r839;
	ld.global.u32 	%r840, [%rd11+36];
	xor.b32  	%r997, %r997, %r840;
$L__BB2_84:
	and.b32  	%r842, %r825, 4;
	setp.eq.s32 	%p47, %r842, 0;
	@%p47 bra 	$L__BB2_86;
	ld.global.u32 	%r843, [%rd11+40];
	xor.b32  	%r994, %r994, %r843;
	ld.global.u32 	%r844, [%rd11+44];
	xor.b32  	%r993, %r993, %r844;
	ld.global.u32 	%r845, [%rd11+48];
	xor.b32  	%r995, %r995, %r845;
	ld.global.u32 	%r846, [%rd11+52];
	xor.b32  	%r996, %r996, %r846;
	ld.global.u32 	%r847, [%rd11+56];
	xor.b32  	%r997, %r997, %r847;
$L__BB2_86:
	and.b32  	%r849, %r825, 8;
	setp.eq.s32 	%p48, %r849, 0;
	@%p48 bra 	$L__BB2_88;
	ld.global.u32 	%r850, [%rd11+60];
	xor.b32  	%r994, %r994, %r850;
	ld.global.u32 	%r851, [%rd11+64];
	xor.b32  	%r993, %r993, %r851;
	ld.global.u32 	%r852, [%rd11+68];
	xor.b32  	%r995, %r995, %r852;
	ld.global.u32 	%r853, [%rd11+72];
	xor.b32  	%r996, %r996, %r853;
	ld.global.u32 	%r854, [%rd11+76];
	xor.b32  	%r997, %r997, %r854;
$L__BB2_88:
	and.b32  	%r856, %r825, 16;
	setp.eq.s32 	%p49, %r856, 0;
	@%p49 bra 	$L__BB2_90;
	ld.global.u32 	%r857, [%rd11+80];
	xor.b32  	%r994, %r994, %r857;
	ld.global.u32 	%r858, [%rd11+84];
	xor.b32  	%r993, %r993, %r858;
	ld.global.u32 	%r859, [%rd11+88];
	xor.b32  	%r995, %r995, %r859;
	ld.global.u32 	%r860, [%rd11+92];
	xor.b32  	%r996, %r996, %r860;
	ld.global.u32 	%r861, [%rd11+96];
	xor.b32  	%r997, %r997, %r861;
$L__BB2_90:
	and.b32  	%r863, %r825, 32;
	setp.eq.s32 	%p50, %r863, 0;
	@%p50 bra 	$L__BB2_92;
	ld.global.u32 	%r864, [%rd11+100];
	xor.b32  	%r994, %r994, %r864;
	ld.global.u32 	%r865, [%rd11+104];
	xor.b32  	%r993, %r993, %r865;
	ld.global.u32 	%r866, [%rd11+108];
	xor.b32  	%r995, %r995, %r866;
	ld.global.u32 	%r867, [%rd11+112];
	xor.b32  	%r996, %r996, %r867;
	ld.global.u32 	%r868, [%rd11+116];
	xor.b32  	%r997, %r997, %r868;
$L__BB2_92:
	and.b32  	%r870, %r825, 64;
	setp.eq.s32 	%p51, %r870, 0;
	@%p51 bra 	$L__BB2_94;
	ld.global.u32 	%r871, [%rd11+120];
	xor.b32  	%r994, %r994, %r871;
	ld.global.u32 	%r872, [%rd11+124];
	xor.b32  	%r993, %r993, %r872;
	ld.global.u32 	%r873, [%rd11+128];
	xor.b32  	%r995, %r995, %r873;
	ld.global.u32 	%r874, [%rd11+132];
	xor.b32  	%r996, %r996, %r874;
	ld.global.u32 	%r875, [%rd11+136];
	xor.b32  	%r997, %r997, %r875;
$L__BB2_94:
	and.b32  	%r877, %r825, 128;
	setp.eq.s32 	%p52, %r877, 0;
	@%p52 bra 	$L__BB2_96;
	ld.global.u32 	%r878, [%rd11+140];
	xor.b32  	%r994, %r994, %r878;
	ld.global.u32 	%r879, [%rd11+144];
	xor.b32  	%r993, %r993, %r879;
	ld.global.u32 	%r880, [%rd11+148];
	xor.b32  	%r995, %r995, %r880;
	ld.global.u32 	%r881, [%rd11+152];
	xor.b32  	%r996, %r996, %r881;
	ld.global.u32 	%r882, [%rd11+156];
	xor.b32  	%r997, %r997, %r882;
$L__BB2_96:
	and.b32  	%r884, %r825, 256;
	setp.eq.s32 	%p53, %r884, 0;
	@%p53 bra 	$L__BB2_98;
	ld.global.u32 	%r885, [%rd11+160];
	xor.b32  	%r994, %r994, %r885;
	ld.global.u32 	%r886, [%rd11+164];
	xor.b32  	%r993, %r993, %r886;
	ld.global.u32 	%r887, [%rd11+168];
	xor.b32  	%r995, %r995, %r887;
	ld.global.u32 	%r888, [%rd11+172];
	xor.b32  	%r996, %r996, %r888;
	ld.global.u32 	%r889, [%rd11+176];
	xor.b32  	%r997, %r997, %r889;
$L__BB2_98:
	and.b32  	%r891, %r825, 512;
	setp.eq.s32 	%p54, %r891, 0;
	@%p54 bra 	$L__BB2_100;
	ld.global.u32 	%r892, [%rd11+180];
	xor.b32  	%r994, %r994, %r892;
	ld.global.u32 	%r893, [%rd11+184];
	xor.b32  	%r993, %r993, %r893;
	ld.global.u32 	%r894, [%rd11+188];
	xor.b32  	%r995, %r995, %r894;
	ld.global.u32 	%r895, [%rd11+192];
	xor.b32  	%r996, %r996, %r895;
	ld.global.u32 	%r896, [%rd11+196];
	xor.b32  	%r997, %r997, %r896;
$L__BB2_100:
	and.b32  	%r898, %r825, 1024;
	setp.eq.s32 	%p55, %r898, 0;
	@%p55 bra 	$L__BB2_102;
	ld.global.u32 	%r899, [%rd11+200];
	xor.b32  	%r994, %r994, %r899;
	ld.global.u32 	%r900, [%rd11+204];
	xor.b32  	%r993, %r993, %r900;
	ld.global.u32 	%r901, [%rd11+208];
	xor.b32  	%r995, %r995, %r901;
	ld.global.u32 	%r902, [%rd11+212];
	xor.b32  	%r996, %r996, %r902;
	ld.global.u32 	%r903, [%rd11+216];
	xor.b32  	%r997, %r997, %r903;
$L__BB2_102:
	and.b32  	%r905, %r825, 2048;
	setp.eq.s32 	%p56, %r905, 0;
	@%p56 bra 	$L__BB2_104;
	ld.global.u32 	%r906, [%rd11+220];
	xor.b32  	%r994, %r994, %r906;
	ld.global.u32 	%r907, [%rd11+224];
	xor.b32  	%r993, %r993, %r907;
	ld.global.u32 	%r908, [%rd11+228];
	xor.b32  	%r995, %r995, %r908;
	ld.global.u32 	%r909, [%rd11+232];
	xor.b32  	%r996, %r996, %r909;
	ld.global.u32 	%r910, [%rd11+236];
	xor.b32  	%r997, %r997, %r910;
$L__BB2_104:
	and.b32  	%r912, %r825, 4096;
	setp.eq.s32 	%p57, %r912, 0;
	@%p57 bra 	$L__BB2_106;
	ld.global.u32 	%r913, [%rd11+240];
	xor.b32  	%r994, %r994, %r913;
	ld.global.u32 	%r914, [%rd11+244];
	xor.b32  	%r993, %r993, %r914;
	ld.global.u32 	%r915, [%rd11+248];
	xor.b32  	%r995, %r995, %r915;
	ld.global.u32 	%r916, [%rd11+252];
	xor.b32  	%r996, %r996, %r916;
	ld.global.u32 	%r917, [%rd11+256];
	xor.b32  	%r997, %r997, %r917;
$L__BB2_106:
	and.b32  	%r919, %r825, 8192;
	setp.eq.s32 	%p58, %r919, 0;
	@%p58 bra 	$L__BB2_108;
	ld.global.u32 	%r920, [%rd11+260];
	xor.b32  	%r994, %r994, %r920;
	ld.global.u32 	%r921, [%rd11+264];
	xor.b32  	%r993, %r993, %r921;
	ld.global.u32 	%r922, [%rd11+268];
	xor.b32  	%r995, %r995, %r922;
	ld.global.u32 	%r923, [%rd11+272];
	xor.b32  	%r996, %r996, %r923;
	ld.global.u32 	%r924, [%rd11+276];
	xor.b32  	%r997, %r997, %r924;
$L__BB2_108:
	and.b32  	%r926, %r825, 16384;
	setp.eq.s32 	%p59, %r926, 0;
	@%p59 bra 	$L__BB2_110;
	ld.global.u32 	%r927, [%rd11+280];
	xor.b32  	%r994, %r994, %r927;
	ld.global.u32 	%r928, [%rd11+284];
	xor.b32  	%r993, %r993, %r928;
	ld.global.u32 	%r929, [%rd11+288];
	xor.b32  	%r995, %r995, %r929;
	ld.global.u32 	%r930, [%rd11+292];
	xor.b32  	%r996, %r996, %r930;
	ld.global.u32 	%r931, [%rd11+296];
	xor.b32  	%r997, %r997, %r931;
$L__BB2_110:
	and.b32  	%r933, %r825, 32768;
	setp.eq.s32 	%p60, %r933, 0;
	@%p60 bra 	$L__BB2_112;
	ld.global.u32 	%r934, [%rd11+300];
	xor.b32  	%r994, %r994, %r934;
	ld.global.u32 	%r935, [%rd11+304];
	xor.b32  	%r993, %r993, %r935;
	ld.global.u32 	%r936, [%rd11+308];
	xor.b32  	%r995, %r995, %r936;
	ld.global.u32 	%r937, [%rd11+312];
	xor.b32  	%r996, %r996, %r937;
	ld.global.u32 	%r938, [%rd11+316];
	xor.b32  	%r997, %r997, %r938;
$L__BB2_112:
	add.s32 	%r1176, %r1176, 16;
	setp.ne.s32 	%p61, %r1176, 32;
	@%p61 bra 	$L__BB2_80;
	mad.lo.s32 	%r939, %r1170, -31, %r369;
	add.s32 	%r1170, %r939, 1;
	setp.ne.s32 	%p62, %r1170, 5;
	@%p62 bra 	$L__BB2_79;
	st.local.u32 	[%rd4+4], %r994;
	st.local.v2.u32 	[%rd4+8], {%r993, %r995};
	st.local.v2.u32 	[%rd4+16], {%r996, %r997};
$L__BB2_115:
	shr.u64 	%rd68, %rd6, 2;
	add.s32 	%r980, %r980, 1;
	setp.gt.u64 	%p63, %rd6, 3;
	@%p63 bra 	$L__BB2_3;
$L__BB2_116:
	mov.b32 	%r941, 0;
	st.local.v2.u32 	[%rd4+24], {%r941, %r941};
	st.local.u32 	[%rd4+32], %r941;
	mov.b64 	%rd41, 0;
	st.local.u64 	[%rd4+40], %rd41;
	mov.b32 	%r1273, 716983765;
$L__BB2_117:
	mov.u32 	%r1278, %r995;
	mov.u32 	%r1277, %r996;
	mov.u32 	%r995, %r997;
	shr.u32 	%r942, %r994, 2;
	xor.b32  	%r943, %r942, %r994;
	shl.b32 	%r944, %r995, 4;
	shl.b32 	%r945, %r943, 1;
	xor.b32  	%r946, %r945, %r944;
	xor.b32  	%r947, %r946, %r943;
	xor.b32  	%r996, %r947, %r995;
	add.s32 	%r948, %r1273, %r996;
	add.s32 	%r949, %r948, 362437;
	cvt.rn.f32.u32 	%f17, %r949;
	fma.rn.f32 	%f18, %f17, 0f2F800000, 0f2F000000;
	add.f32 	%f19, %f18, %f18;
	mov.f32 	%f20, 0f3F800000;
	sub.f32 	%f1, %f20, %f19;
	mul.f32 	%f21, %f1, %f1;
	shr.u32 	%r950, %r993, 2;
	xor.b32  	%r951, %r950, %r993;
	shl.b32 	%r952, %r996, 4;
	shl.b32 	%r953, %r951, 1;
	xor.b32  	%r954, %r953, %r952;
	xor.b32  	%r955, %r954, %r951;
	xor.b32  	%r997, %r955, %r996;
	add.s32 	%r1273, %r1273, 724874;
	add.s32 	%r956, %r997, %r1273;
	cvt.rn.f32.u32 	%f22, %r956;
	fma.rn.f32 	%f23, %f22, 0f2F800000, 0f2F000000;
	setp.lt.f32 	%p64, %f23, %f21;
	mov.u32 	%r993, %r1277;
	mov.u32 	%r994, %r1278;
	@%p64 bra 	$L__BB2_117;
	cvta.to.global.u64 	%rd42, %rd18;
	mul.wide.s32 	%rd43, %r3, 4;
	add.s64 	%rd44, %rd42, %rd43;
	ld.global.f32 	%f24, [%rd44];
	add.s64 	%rd45, %rd2, %rd43;
	ld.global.f32 	%f25, [%rd45];
	fma.rn.f32 	%f2, %f1, %f24, %f25;
$L__BB2_119:
	mov.u32 	%r561, %r995;
	mov.u32 	%r560, %r996;
	mov.u32 	%r995, %r997;
	shr.u32 	%r957, %r1278, 2;
	xor.b32  	%r958, %r957, %r1278;
	shl.b32 	%r959, %r995, 4;
	shl.b32 	%r960, %r958, 1;
	xor.b32  	%r961, %r960, %r959;
	xor.b32  	%r962, %r961, %r958;
	xor.b32  	%r996, %r962, %r995;
	add.s32 	%r963, %r1273, %r996;
	add.s32 	%r964, %r963, 362437;
	cvt.rn.f32.u32 	%f26, %r964;
	fma.rn.f32 	%f27, %f26, 0f2F800000, 0f2F000000;
	add.f32 	%f28, %f27, %f27;
	mov.f32 	%f29, 0f3F800000;
	sub.f32 	%f3, %f29, %f28;
	shr.u32 	%r965, %r1277, 2;
	xor.b32  	%r966, %r965, %r1277;
	shl.b32 	%r967, %r996, 4;
	shl.b32 	%r968, %r966, 1;
	xor.b32  	%r969, %r968, %r967;
	xor.b32  	%r970, %r969, %r966;
	xor.b32  	%r997, %r970, %r996;
	add.s32 	%r1273, %r1273, 724874;
	add.s32 	%r971, %r997, %r1273;
	cvt.rn.f32.u32 	%f30, %r971;
	fma.rn.f32 	%f31, %f30, 0f2F800000, 0f2F000000;
	add.f32 	%f32, %f31, %f31;
	sub.f32 	%f4, %f29, %f32;
	mul.f32 	%f33, %f4, %f4;
	fma.rn.f32 	%f5, %f3, %f3, %f33;
	setp.gt.f32 	%p65, %f5, 0f3F800000;
	mov.u32 	%r1277, %r560;
	mov.u32 	%r1278, %r561;
	@%p65 bra 	$L__BB2_119;
	st.local.v2.u32 	[%rd4+8], {%r560, %r995};
	st.local.v2.u32 	[%rd4+16], {%r996, %r997};
	st.local.v2.u32 	[%rd4], {%r1273, %r561};
	add.f32 	%f35, %f5, %f5;
	mov.f32 	%f81, 0f3F800000;
	sub.f32 	%f36, %f81, %f35;
	mul.f32 	%f6, %f2, %f36;
	sub.f32 	%f37, %f81, %f5;
	sqrt.rn.f32 	%f38, %f37;
	add.f32 	%f39, %f38, %f38;
	mul.f32 	%f40, %f2, %f3;
	mul.f32 	%f7, %f40, %f39;
	mul.f32 	%f41, %f2, %f4;
	mul.f32 	%f8, %f41, %f39;
	mul.lo.s32 	%r567, %r2, 3;
	mul.wide.s32 	%rd46, %r567, 4;
	add.s64 	%rd47, %rd1, %rd46;
	ld.global.f32 	%f42, [%rd47];
	add.f32 	%f9, %f6, %f42;
	ld.global.f32 	%f43, [%rd47+4];
	add.f32 	%f10, %f7, %f43;
	ld.global.f32 	%f44, [%rd47+8];
	add.f32 	%f11, %f8, %f44;
	setp.lt.s32 	%p66, %r571, 1;
	@%p66 bra 	$L__BB2_127;
	ld.param.u64 	%rd66, [_Z22isspa_force_natoms_nmcPfS_S_S_S_S_S_S_S_Piii_param_4];
	cvta.to.global.u64 	%rd13, %rd20;
	cvta.to.global.u64 	%rd14, %rd21;
	cvta.to.global.u64 	%rd15, %rd66;
	mov.b32 	%r1279, 0;
	mov.f32 	%f81, 0f3F800000;
$L__BB2_122:
	setp.eq.s32 	%p67, %r1279, %r2;
	@%p67 bra 	$L__BB2_126;
	mul.wide.u32 	%rd48, %r1279, 4;
	add.s64 	%rd49, %rd3, %rd48;
	ld.global.u32 	%r569, [%rd49];
	mul.lo.s32 	%r973, %r1279, 3;
	mul.wide.u32 	%rd50, %r973, 4;
	add.s64 	%rd51, %rd1, %rd50;
	ld.global.f32 	%f46, [%rd51];
	sub.f32 	%f47, %f9, %f46;
	fma.rn.f32 	%f48, %f47, %f47, 0f00000000;
	ld.global.f32 	%f49, [%rd51+4];
	sub.f32 	%f50, %f10, %f49;
	fma.rn.f32 	%f51, %f50, %f50, %f48;
	ld.global.f32 	%f52, [%rd51+8];
	sub.f32 	%f53, %f11, %f52;
	fma.rn.f32 	%f13, %f53, %f53, %f51;
	shl.b32 	%r974, %r569, 1;
	mul.wide.s32 	%rd52, %r974, 4;
	add.s64 	%rd16, %rd13, %rd52;
	ld.global.f32 	%f54, [%rd16];
	setp.lt.f32 	%p68, %f13, %f54;
	@%p68 bra 	$L__BB2_128;
	ld.global.f32 	%f55, [%rd16+4];
	setp.geu.f32 	%p69, %f13, %f55;
	@%p69 bra 	$L__BB2_126;
	sqrt.rn.f32 	%f56, %f13;
	mul.wide.s32 	%rd53, %r569, 4;
	add.s64 	%rd54, %rd2, %rd53;
	ld.global.f32 	%f57, [%rd54];
	sub.f32 	%f58, %f56, %f57;
	add.s64 	%rd55, %rd14, %rd53;
	ld.global.f32 	%f59, [%rd55];
	mul.f32 	%f60, %f58, %f59;
	mul.f32 	%f61, %f58, %f60;
	add.s64 	%rd56, %rd15, %rd53;
	ld.global.f32 	%f62, [%rd56];
	sub.f32 	%f63, %f62, %f61;
	mul.f32 	%f81, %f81, %f63;
$L__BB2_126:
	add.s32 	%r1279, %r1279, 1;
	setp.ne.s32 	%p70, %r1279, %r571;
	@%p70 bra 	$L__BB2_122;
$L__BB2_127:
	ld.param.u64 	%rd67, [_Z22isspa_force_natoms_nmcPfS_S_S_S_S_S_S_S_Piii_param_8];
	ld.param.u64 	%rd65, [_Z22isspa_force_natoms_nmcPfS_S_S_S_S_S_S_S_Piii_param_1];
	rcp.rn.f32 	%f64, %f2;
	mul.f32 	%f65, %f64, %f64;
	mul.f32 	%f66, %f65, %f65;
	mul.f32 	%f67, %f65, %f66;
	mul.f32 	%f68, %f67, %f81;
	cvta.to.global.u64 	%rd57, %rd67;
	mul.wide.s32 	%rd58, %r3, 4;
	add.s64 	%rd59, %rd57, %rd58;
	ld.global.f32 	%f69, [%rd59];
	cvta.to.global.u64 	%rd60, %rd22;
	add.s64 	%rd61, %rd60, %rd58;
	ld.global.f32 	%f70, [%rd61];
	mul.f32 	%f71, %f67, %f70;
	sub.f32 	%f72, %f69, %f71;
	mul.f32 	%f73, %f68, %f72;
	cvta.to.global.u64 	%rd62, %rd65;
	mul.wide.s32 	%rd63, %r567, 4;
	add.s64 	%rd64, %rd62, %rd63;
	mul.f32 	%f74, %f6, %f73;
	atom.global.add.f32 	%f75, [%rd64], %f74;
	mul.f32 	%f76, %f7, %f73;
	atom.global.add.f32 	%f77, [%rd64+4], %f76;
	mul.f32 	%f78, %f8, %f73;
	atom.global.add.f32 	%f79, [%rd64+8], %f78;
$L__BB2_128:
	ret;

}
	// .globl	_Z18isspa_force_natomsPfS_S_S_S_S_S_S_S_Piii
.visible .entry _Z18isspa_force_natomsPfS_S_S_S_S_S_S_S_Piii(
	.param .u64 .ptr .align 1 _Z18isspa_force_natomsPfS_S_S_S_S_S_S_S_Piii_param_0,
	.param .u64 .ptr .align 1 _Z18isspa_force_natomsPfS_S_S_S_S_S_S_S_Piii_param_1,
	.param .u64 .ptr .align 1 _Z18isspa_force_natomsPfS_S_S_S_S_S_S_S_Piii_param_2,
	.param .u64 .ptr .align 1 _Z18isspa_force_natomsPfS_S_S_S_S_S_S_S_Piii_param_3,
	.param .u64 .ptr .align 1 _Z18isspa_force_natomsPfS_S_S_S_S_S_S_S_Piii_param_4,
	.param .u64 .ptr .align 1 _Z18isspa_force_natomsPfS_S_S_S_S_S_S_S_Piii_param_5,
	.param .u64 .ptr .align 1 _Z18isspa_force_natomsPfS_S_S_S_S_S_S_S_Piii_param_6,
	.param .u64 .ptr .align 1 _Z18isspa_force_natomsPfS_S_S_S_S_S_S_S_Piii_param_7,
	.param .u64 .ptr .align 1 _Z18isspa_force_natomsPfS_S_S_S_S_S_S_S_Piii_param_8,
	.param .u64 .ptr .align 1 _Z18isspa_force_natomsPfS_S_S_S_S_S_S_S_Piii_param_9,
	.param .u32 _Z18isspa_force_natomsPfS_S_S_S_S_S_S_S_Piii_param_10,
	.param .u32 _Z18isspa_force_natomsPfS_S_S_S_S_S_S_S_Piii_param_11
)
{
	.local .align 8 .b8 	__local_depot3[48];
	.reg .b64 	%SP;
	.reg .b64 	%SPL;
	.reg .pred 	%p<76>;
	.reg .b32 	%r<1371>;
	.reg .b32 	%f<128>;
	.reg .b64 	%rd<78>;

	mov.u64 	%SPL, __local_depot3;
	ld.param.u64 	%rd23, [_Z18isspa_force_natomsPfS_S_S_S_S_S_S_S_Piii_param_3];
	ld.param.u64 	%rd29, [_Z18isspa_force_natomsPfS_S_S_S_S_S_S_S_Piii_param_9];
	ld.param.u32 	%r603, [_Z18isspa_force_natomsPfS_S_S_S_S_S_S_S_Piii_param_10];
	ld.param.u32 	%r604, [_Z18isspa_force_natomsPfS_S_S_S_S_S_S_S_Piii_param_11];
	cvta.to.global.u64 	%rd1, %rd23;
	cvta.to.global.u64 	%rd2, %rd29;
	mov.u32 	%r605, %tid.x;
	mov.u32 	%r606, %ctaid.x;
	mov.u32 	%r607, %ntid.x;
	mad.lo.s32 	%r1, %r606, %r607, %r605;
	setp.ge.u32 	%p1, %r1, %r603;
	@%p1 bra 	$L__BB3_135;
	add.u64 	%rd3, %SPL, 0;
	mul.wide.s32 	%rd31, %r1, 4;
	add.s64 	%rd32, %rd2, %rd31;
	ld.global.u32 	%r2, [%rd32];
	mov.b32 	%r1062, 1478573778;
	mov.b32 	%r613, 716983765;
	st.local.v2.u32 	[%rd3], {%r613, %r1062};
	mov.b32 	%r1060, -123459836;
	mov.b32 	%r1061, 1163863128;
	st.local.v2.u32 	[%rd3+8], {%r1061, %r1060};
	mov.b32 	%r1058, 1360900310;
	mov.b32 	%r1059, -589760388;
	st.local.v2.u32 	[%rd3+16], {%r1059, %r1058};
	setp.eq.s32 	%p2, %r1, 0;
	@%p2 bra 	$L__BB3_116;
	cvt.u64.u32 	%rd77, %r1;
	mov.b32 	%r1045, 0;
	mov.b32 	%r1062, 1478573778;
	mov.b32 	%r1061, 1163863128;
	mov.b32 	%r1060, -123459836;
	mov.b32 	%r1059, -589760388;
	mov.b32 	%r1058, 1360900310;
	mov.u64 	%rd34, precalc_xorwow_matrix;
$L__BB3_3:
	mov.u64 	%rd5, %rd77;
	and.b64  	%rd6, %rd5, 3;
	setp.eq.s64 	%p3, %rd6, 0;
	@%p3 bra 	$L__BB3_115;
	mul.wide.u32 	%rd33, %r1045, 3200;
	add.s64 	%rd7, %rd34, %rd33;
	mov.b32 	%r1058, 0;
	mov.u32 	%r1059, %r1058;
	mov.u32 	%r1060, %r1058;
	mov.u32 	%r1061, %r1058;
	mov.u32 	%r1062, %r1058;
	mov.u32 	%r1051, %r1058;
$L__BB3_5:
	mul.wide.u32 	%rd35, %r1051, 4;
	add.s64 	%rd36, %rd3, %rd35;
	ld.local.u32 	%r15, [%rd36+4];
	shl.b32 	%r16, %r1051, 5;
	mov.b32 	%r1057, 0;
$L__BB3_6:
	.pragma "nounroll";
	shr.u32 	%r622, %r15, %r1057;
	and.b32  	%r623, %r622, 1;
	setp.eq.b32 	%p4, %r623, 1;
	not.pred 	%p5, %p4;
	add.s32 	%r624, %r16, %r1057;
	mul.lo.s32 	%r625, %r624, 5;
	mul.wide.u32 	%rd37, %r625, 4;
	add.s64 	%rd8, %rd7, %rd37;
	@%p5 bra 	$L__BB3_8;
	ld.global.u32 	%r626, [%rd8];
	xor.b32  	%r1062, %r1062, %r626;
	ld.global.u32 	%r627, [%rd8+4];
	xor.b32  	%r1061, %r1061, %r627;
	ld.global.u32 	%r628, [%rd8+8];
	xor.b32  	%r1060, %r1060, %r628;
	ld.global.u32 	%r629, [%rd8+12];
	xor.b32  	%r1059, %r1059, %r629;
	ld.global.u32 	%r630, [%rd8+16];
	xor.b32  	%r1058, %r1058, %r630;
$L__BB3_8:
	and.b32  	%r632, %r622, 2;
	setp.eq.s32 	%p6, %r632, 0;
	@%p6 bra 	$L__BB3_10;
	ld.global.u32 	%r633, [%rd8+20];
	xor.b32  	%r1062, %r1062, %r633;
	ld.global.u32 	%r634, [%rd8+24];
	xor.b32  	%r1061, %r1061, %r634;
	ld.global.u32 	%r635, [%rd8+28];
	xor.b32  	%r1060, %r1060, %r635;
	ld.global.u32 	%r636, [%rd8+32];
	xor.b32  	%r1059, %r1059, %r636;
	ld.global.u32 	%r637, [%rd8+36];
	xor.b32  	%r1058, %r1058, %r637;
$L__BB3_10:
	and.b32  	%r639, %r622, 4;
	setp.eq.s32 	%p7, %r639, 0;
	@%p7 bra 	$L__BB3_12;
	ld.global.u32 	%r640, [%rd8+40];
	xor.b32  	%r1062, %r1062, %r640;
	ld.global.u32 	%r641, [%rd8+44];
	xor.b32  	%r1061, %r1061, %r641;
	ld.global.u32 	%r642, [%rd8+48];
	xor.b32  	%r1060, %r1060, %r642;
	ld.global.u32 	%r643, [%rd8+52];
	xor.b32  	%r1059, %r1059, %r643;
	ld.global.u32 	%r644, [%rd8+56];
	xor.b32  	%r1058, %r1058, %r644;
$L__BB3_12:
	and.b32  	%r646, %r622, 8;
	setp.eq.s32 	%p8, %r646, 0;
	@%p8 bra 	$L__BB3_14;
	ld.global.u32 	%r647, [%rd8+60];
	xor.b32  	%r1062, %r1062, %r647;
	ld.global.u32 	%r648, [%rd8+64];
	xor.b32  	%r1061, %r1061, %r648;
	ld.global.u32 	%r649, [%rd8+68];
	xor.b32  	%r1060, %r1060, %r649;
	ld.global.u32 	%r650, [%rd8+72];
	xor.b32  	%r1059, %r1059, %r650;
	ld.global.u32 	%r651, [%rd8+76];
	xor.b32  	%r1058, %r1058, %r651;
$L__BB3_14:
	and.b32  	%r653, %r622, 16;
	setp.eq.s32 	%p9, %r653, 0;
	@%p9 bra 	$L__BB3_16;
	ld.global.u32 	%r654, [%rd8+80];
	xor.b32  	%r1062, %r1062, %r654;
	ld.global.u32 	%r655, [%rd8+84];
	xor.b32  	%r1061, %r1061, %r655;
	ld.global.u32 	%r656, [%rd8+88];
	xor.b32  	%r1060, %r1060, %r656;
	ld.global.u32 	%r657, [%rd8+92];
	xor.b32  	%r1059, %r1059, %r657;
	ld.global.u32 	%r658, [%rd8+96];
	xor.b32  	%r1058, %r1058, %r658;
$L__BB3_16:
	and.b32  	%r660, %r622, 32;
	setp.eq.s32 	%p10, %r660, 0;
	@%p10 bra 	$L__BB3_18;
	ld.global.u32 	%r661, [%rd8+100];
	xor.b32  	%r1062, %r1062, %r661;
	ld.global.u32 	%r662, [%rd8+104];
	xor.b32  	%r1061, %r1061, %r662;
	ld.global.u32 	%r663, [%rd8+108];
	xor.b32  	%r1060, %r1060, %r663;
	ld.global.u32 	%r664, [%rd8+112];
	xor.b32  	%r1059, %r1059, %r664;
	ld.global.u32 	%r665, [%rd8+116];
	xor.b32  	%r1058, %r1058, %r665;
$L__BB3_18:
	and.b32  	%r667, %r622, 64;
	setp.eq.s32 	%p11, %r667, 0;
	@%p11 bra 	$L__BB3_20;
	ld.global.u32 	%r668, [%rd8+120];
	xor.b32  	%r1062, %r1062, %r668;
	ld.global.u32 	%r669, [%rd8+124];
	xor.b32  	%r1061, %r1061, %r669;
	ld.global.u32 	%r670, [%rd8+128];
	xor.b32  	%r1060, %r1060, %r670;
	ld.global.u32 	%r671, [%rd8+132];
	xor.b32  	%r1059, %r1059, %r671;
	ld.global.u32 	%r672, [%rd8+136];
	xor.b32  	%r1058, %r1058, %r672;
$L__BB3_20:
	and.b32  	%r674, %r622, 128;
	setp.eq.s32 	%p12, %r674, 0;
	@%p12 bra 	$L__BB3_22;
	ld.global.u32 	%r675, [%rd8+140];
	xor.b32  	%r1062, %r1062, %r675;
	ld.global.u32 	%r676, [%rd8+144];
	xor.b32  	%r1061, %r1061, %r676;
	ld.global.u32 	%r677, [%rd8+148];
	xor.b32  	%r1060, %r1060, %r677;
	ld.global.u32 	%r678, [%rd8+152];
	xor.b32  	%r1059, %r1059, %r678;
	ld.global.u32 	%r679, [%rd8+156];
	xor.b32  	%r1058, %r1058, %r679;
$L__BB3_22:
	and.b32  	%r681, %r622, 256;
	setp.eq.s32 	%p13, %r681, 0;
	@%p13 bra 	$L__BB3_24;
	ld.global.u32 	%r682, [%rd8+160];
	xor.b32  	%r1062, %r1062, %r682;
	ld.global.u32 	%r683, [%rd8+164];
	xor.b32  	%r1061, %r1061, %r683;
	ld.global.u32 	%r684, [%rd8+168];
	xor.b32  	%r1060, %r1060, %r684;
	ld.global.u32 	%r685, [%rd8+172];
	xor.b32  	%r1059, %r1059, %r685;
	ld.global.u32 	%r686, [%rd8+176];
	xor.b32  	%r1058, %r1058, %r686;
$L__BB3_24:
	and.b32  	%r688, %r622, 512;
	setp.eq.s32 	%p14, %r688, 0;
	@%p14 bra 	$L__BB3_26;
	ld.global.u32 	%r689, [%rd8+180];
	xor.b32  	%r1062, %r1062, %r689;
	ld.global.u32 	%r690, [%rd8+184];
	xor.b32  	%r1061, %r1061, %r690;
	ld.global.u32 	%r691, [%rd8+188];
	xor.b32  	%r1060, %r1060, %r691;
	ld.global.u32 	%r692, [%rd8+192];
	xor.b32  	%r1059, %r1059, %r692;
	ld.global.u32 	%r693, [%rd8+196];
	xor.b32  	%r1058, %r1058, %r693;
$L__BB3_26:
	and.b32  	%r695, %r622, 1024;
	setp.eq.s32 	%p15, %r695, 0;
	@%p15 bra 	$L__BB3_28;
	ld.global.u32 	%r696, [%rd8+200];
	xor.b32  	%r1062, %r1062, %r696;
	ld.global.u32 	%r697, [%rd8+204];
	xor.b32  	%r1061, %r1061, %r697;
	ld.global.u32 	%r698, [%rd8+208];
	xor.b32  	%r1060, %r1060, %r698;
	ld.global.u32 	%r699, [%rd8+212];
	xor.b32  	%r1059, %r1059, %r699;
	ld.global.u32 	%r700, [%rd8+216];
	xor.b32  	%r1058, %r1058, %r700;
$L__BB3_28:
	and.b32  	%r702, %r622, 2048;
	setp.eq.s32 	%p16, %r702, 0;
	@%p16 bra 	$L__BB3_30;
	ld.global.u32 	%r703, [%rd8+220];
	xor.b32  	%r1062, %r1062, %r703;
	ld.global.u32 	%r704, [%rd8+224];
	xor.b32  	%r1061, %r1061, %r704;
	ld.global.u32 	%r705, [%rd8+228];
	xor.b32  	%r1060, %r1060, %r705;
	ld.global.u32 	%r706, [%rd8+232];
	xor.b32  	%r1059, %r1059, %r706;
	ld.global.u32 	%r707, [%rd8+236];
	xor.b32  	%r1058, %r1058, %r707;
$L__BB3_30:
	and.b32  	%r709, %r622, 4096;
	setp.eq.s32 	%p17, %r709, 0;
	@%p17 bra 	$L__BB3_32;
	ld.global.u32 	%r710, [%rd8+240];
	xor.b32  	%r1062, %r1062, %r710;
	ld.global.u32 	%r711, [%rd8+244];
	xor.b32  	%r1061, %r1061, %r711;
	ld.global.u32 	%r712, [%rd8+248];
	xor.b32  	%r1060, %r1060, %r712;
	ld.global.u32 	%r713, [%rd8+252];
	xor.b32  	%r1059, %r1059, %r713;
	ld.global.u32 	%r714, [%rd8+256];
	xor.b32  	%r1058, %r1058, %r714;
$L__BB3_32:
	and.b32  	%r716, %r622, 8192;
	setp.eq.s32 	%p18, %r716, 0;
	@%p18 bra 	$L__BB3_34;
	ld.global.u32 	%r717, [%rd8+260];
	xor.b32  	%r1062, %r1062, %r717;
	ld.global.u32 	%r718, [%rd8+264];
	xor.b32  	%r1061, %r1061, %r718;
	ld.global.u32 	%r719, [%rd8+268];
	xor.b32  	%r1060, %r1060, %r719;
	ld.global.u32 	%r720, [%rd8+272];
	xor.b32  	%r1059, %r1059, %r720;
	ld.global.u32 	%r721, [%rd8+276];
	xor.b32  	%r1058, %r1058, %r721;
$L__BB3_34:
	and.b32  	%r723, %r622, 16384;
	setp.eq.s32 	%p19, %r723, 0;
	@%p19 bra 	$L__BB3_36;
	ld.global.u32 	%r724, [%rd8+280];
	xor.b32  	%r1062, %r1062, %r724;
	ld.global.u32 	%r725, [%rd8+284];
	xor.b32  	%r1061, %r1061, %r725;
	ld.global.u32 	%r726, [%rd8+288];
	xor.b32  	%r1060, %r1060, %r726;
	ld.global.u32 	%r727, [%rd8+292];
	xor.b32  	%r1059, %r1059, %r727;
	ld.global.u32 	%r728, [%rd8+296];
	xor.b32  	%r1058, %r1058, %r728;
$L__BB3_36:
	and.b32  	%r730, %r622, 32768;
	setp.eq.s32 	%p20, %r730, 0;
	@%p20 bra 	$L__BB3_38;
	ld.global.u32 	%r731, [%rd8+300];
	xor.b32  	%r1062, %r1062, %r731;
	ld.global.u32 	%r732, [%rd8+304];
	xor.b32  	%r1061, %r1061, %r732;
	ld.global.u32 	%r733, [%rd8+308];
	xor.b32  	%r1060, %r1060, %r733;
	ld.global.u32 	%r734, [%rd8+312];
	xor.b32  	%r1059, %r1059, %r734;
	ld.global.u32 	%r735, [%rd8+316];
	xor.b32  	%r1058, %r1058, %r735;
$L__BB3_38:
	add.s32 	%r1057, %r1057, 16;
	setp.ne.s32 	%p21, %r1057, 32;
	@%p21 bra 	$L__BB3_6;
	mad.lo.s32 	%r736, %r1051, -31, %r16;
	add.s32 	%r1051, %r736, 1;
	setp.ne.s32 	%p22, %r1051, 5;
	@%p22 bra 	$L__BB3_5;
	st.local.u32 	[%rd3+4], %r1062;
	st.local.v2.u32 	[%rd3+8], {%r1061, %r1060};
	st.local.v2.u32 	[%rd3+16], {%r1059, %r1058};
	setp.eq.s64 	%p23, %rd6, 1;
	@%p23 bra 	$L__BB3_115;
	mov.b32 	%r1058, 0;
	mov.u32 	%r1059, %r1058;
	mov.u32 	%r1060, %r1058;
	mov.u32 	%r1061, %r1058;
	mov.u32 	%r1062, %r1058;
	mov.u32 	%r1143, %r1058;
$L__BB3_42:
	mul.wide.u32 	%rd38, %r1143, 4;
	add.s64 	%rd39, %rd3, %rd38;
	ld.local.u32 	%r191, [%rd39+4];
	shl.b32 	%r192, %r1143, 5;
	mov.b32 	%r1149, 0;
$L__BB3_43:
	.pragma "nounroll";
	shr.u32 	%r739, %r191, %r1149;
	and.b32  	%r740, %r739, 1;
	setp.eq.b32 	%p24, %r740, 1;
	not.pred 	%p25, %p24;
	add.s32 	%r741, %r192, %r1149;
	mul.lo.s32 	%r742, %r741, 5;
	mul.wide.u32 	%rd40, %r742, 4;
	add.s64 	%rd9, %rd7, %rd40;
	@%p25 bra 	$L__BB3_45;
	ld.global.u32 	%r743, [%rd9];
	xor.b32  	%r1062, %r1062, %r743;
	ld.global.u32 	%r744, [%rd9+4];
	xor.b32  	%r1061, %r1061, %r744;
	ld.global.u32 	%r745, [%rd9+8];
	xor.b32  	%r1060, %r1060, %r745;
	ld.global.u32 	%r746, [%rd9+12];
	xor.b32  	%r1059, %r1059, %r746;
	ld.global.u32 	%r747, [%rd9+16];
	xor.b32  	%r1058, %r1058, %r747;
$L__BB3_45:
	and.b32  	%r749, %r739, 2;
	setp.eq.s32 	%p26, %r749, 0;
	@%p26 bra 	$L__BB3_47;
	ld.global.u32 	%r750, [%rd9+20];
	xor.b32  	%r1062, %r1062, %r750;
	ld.global.u32 	%r751, [%rd9+24];
	xor.b32  	%r1061, %r1061, %r751;
	ld.global.u32 	%r752, [%rd9+28];
	xor.b32  	%r1060, %r1060, %r752;
	ld.global.u32 	%r753, [%rd9+32];
	xor.b32  	%r1059, %r1059, %r753;
	ld.global.u32 	%r754, [%rd9+36];
	xor.b32  	%r1058, %r1058, %r754;
$L__BB3_47:
	and.b32  	%r756, %r739, 4;
	setp.eq.s32 	%p27, %r756, 0;
	@%p27 bra 	$L__BB3_49;
	ld.global.u32 	%r757, [%rd9+40];
	xor.b32  	%r1062, %r1062, %r757;
	ld.global.u32 	%r758, [%rd9+44];
	xor.b32  	%r1061, %r1061, %r758;
	ld.global.u32 	%r759, [%rd9+48];
	xor.b32  	%r1060, %r1060, %r759;
	ld.global.u32 	%r760, [%rd9+52];
	xor.b32  	%r1059, %r1059, %r760;
	ld.global.u32 	%r761, [%rd9+56];
	xor.b32  	%r1058, %r1058, %r761;
$L__BB3_49:
	and.b32  	%r763, %r739, 8;
	setp.eq.s32 	%p28, %r763, 0;
	@%p28 bra 	$L__BB3_51;
	ld.global.u32 	%r764, [%rd9+60];
	xor.b32  	%r1062, %r1062, %r764;
	ld.global.u32 	%r765, [%rd9+64];
	xor.b32  	%r1061, %r1061, %r765;
	ld.global.u32 	%r766, [%rd9+68];
	xor.b32  	%r1060, %r1060, %r766;
	ld.global.u32 	%r767, [%rd9+72];
	xor.b32  	%r1059, %r1059, %r767;
	ld.global.u32 	%r768, [%rd9+76];
	xor.b32  	%r1058, %r1058, %r768;
$L__BB3_51:
	and.b32  	%r770, %r739, 16;
	setp.eq.s32 	%p29, %r770, 0;
	@%p29 bra 	$L__BB3_53;
	ld.global.u32 	%r771, [%rd9+80];
	xor.b32  	%r1062, %r1062, %r771;
	ld.global.u32 	%r772, [%rd9+84];
	xor.b32  	%r1061, %r1061, %r772;
	ld.global.u32 	%r773, [%rd9+88];
	xor.b32  	%r1060, %r1060, %r773;
	ld.global.u32 	%r774, [%rd9+92];
	xor.b32  	%r1059, %r1059, %r774;
	ld.global.u32 	%r775, [%rd9+96];
	xor.b32  	%r1058, %r1058, %r775;
$L__BB3_53:
	and.b32  	%r777, %r739, 32;
	setp.eq.s32 	%p30, %r777, 0;
	@%p30 bra 	$L__BB3_55;
	ld.global.u32 	%r778, [%rd9+100];
	xor.b32  	%r1062, %r1062, %r778;
	ld.global.u32 	%r779, [%rd9+104];
	xor.b32  	%r1061, %r1061, %r779;
	ld.global.u32 	%r780, [%rd9+108];
	xor.b32  	%r1060, %r1060, %r780;
	ld.global.u32 	%r781, [%rd9+112];
	xor.b32  	%r1059, %r1059, %r781;
	ld.global.u32 	%r782, [%rd9+116];
	xor.b32  	%r1058, %r1058, %r782;
$L__BB3_55:
	and.b32  	%r784, %r739, 64;
	setp.eq.s32 	%p31, %r784, 0;
	@%p31 bra 	$L__BB3_57;
	ld.global.u32 	%r785, [%rd9+120];
	xor.b32  	%r1062, %r1062, %r785;
	ld.global.u32 	%r786, [%rd9+124];
	xor.b32  	%r1061, %r1061, %r786;
	ld.global.u32 	%r787, [%rd9+128];
	xor.b32  	%r1060, %r1060, %r787;
	ld.global.u32 	%r788, [%rd9+132];
	xor.b32  	%r1059, %r1059, %r788;
	ld.global.u32 	%r789, [%rd9+136];
	xor.b32  	%r1058, %r1058, %r789;
$L__BB3_57:
	and.b32  	%r791, %r739, 128;
	setp.eq.s32 	%p32, %r791, 0;
	@%p32 bra 	$L__BB3_59;
	ld.global.u32 	%r792, [%rd9+140];
	xor.b32  	%r1062, %r1062, %r792;
	ld.global.u32 	%r793, [%rd9+144];
	xor.b32  	%r1061, %r1061, %r793;
	ld.global.u32 	%r794, [%rd9+148];
	xor.b32  	%r1060, %r1060, %r794;
	ld.global.u32 	%r795, [%rd9+152];
	xor.b32  	%r1059, %r1059, %r795;
	ld.global.u32 	%r796, [%rd9+156];
	xor.b32  	%r1058, %r1058, %r796;
$L__BB3_59:
	and.b32  	%r798, %r739, 256;
	setp.eq.s32 	%p33, %r798, 0;
	@%p33 bra 	$L__BB3_61;
	ld.global.u32 	%r799, [%rd9+160];
	xor.b32  	%r1062, %r1062, %r799;
	ld.global.u32 	%r800, [%rd9+164];
	xor.b32  	%r1061, %r1061, %r800;
	ld.global.u32 	%r801, [%rd9+168];
	xor.b32  	%r1060, %r1060, %r801;
	ld.global.u32 	%r802, [%rd9+172];
	xor.b32  	%r1059, %r1059, %r802;
	ld.global.u32 	%r803, [%rd9+176];
	xor.b32  	%r1058, %r1058, %r803;
$L__BB3_61:
	and.b32  	%r805, %r739, 512;
	setp.eq.s32 	%p34, %r805, 0;
	@%p34 bra 	$L__BB3_63;
	ld.global.u32 	%r806, [%rd9+180];
	xor.b32  	%r1062, %r1062, %r806;
	ld.global.u32 	%r807, [%rd9+184];
	xor.b32  	%r1061, %r1061, %r807;
	ld.global.u32 	%r808, [%rd9+188];
	xor.b32  	%r1060, %r1060, %r808;
	ld.global.u32 	%r809, [%rd9+192];
	xor.b32  	%r1059, %r1059, %r809;
	ld.global.u32 	%r810, [%rd9+196];
	xor.b32  	%r1058, %r1058, %r810;
$L__BB3_63:
	and.b32  	%r812, %r739, 1024;
	setp.eq.s32 	%p35, %r812, 0;
	@%p35 bra 	$L__BB3_65;
	ld.global.u32 	%r813, [%rd9+200];
	xor.b32  	%r1062, %r1062, %r813;
	ld.global.u32 	%r814, [%rd9+204];
	xor.b32  	%r1061, %r1061, %r814;
	ld.global.u32 	%r815, [%rd9+208];
	xor.b32  	%r1060, %r1060, %r815;
	ld.global.u32 	%r816, [%rd9+212];
	xor.b32  	%r1059, %r1059, %r816;
	ld.global.u32 	%r817, [%rd9+216];
	xor.b32  	%r1058, %r1058, %r817;
$L__BB3_65:
	and.b32  	%r819, %r739, 2048;
	setp.eq.s32 	%p36, %r819, 0;
	@%p36 bra 	$L__BB3_67;
	ld.global.u32 	%r820, [%rd9+220];
	xor.b32  	%r1062, %r1062, %r820;
	ld.global.u32 	%r821, [%rd9+224];
	xor.b32  	%r1061, %r1061, %r821;
	ld.global.u32 	%r822, [%rd9+228];
	xor.b32  	%r1060, %r1060, %r822;
	ld.global.u32 	%r823, [%rd9+232];
	xor.b32  	%r1059, %r1059, %r823;
	ld.global.u32 	%r824, [%rd9+236];
	xor.b32  	%r1058, %r1058, %r824;
$L__BB3_67:
	and.b32  	%r826, %r739, 4096;
	setp.eq.s32 	%p37, %r826, 0;
	@%p37 bra 	$L__BB3_69;
	ld.global.u32 	%r827, [%rd9+240];
	xor.b32  	%r1062, %r1062, %r827;
	ld.global.u32 	%r828, [%rd9+244];
	xor.b32  	%r1061, %r1061, %r828;
	ld.global.u32 	%r829, [%rd9+248];
	xor.b32  	%r1060, %r1060, %r829;
	ld.global.u32 	%r830, [%rd9+252];
	xor.b32  	%r1059, %r1059, %r830;
	ld.global.u32 	%r831, [%rd9+256];
	xor.b32  	%r1058, %r1058, %r831;
$L__BB3_69:
	and.b32  	%r833, %r739, 8192;
	setp.eq.s32 	%p38, %r833, 0;
	@%p38 bra 	$L__BB3_71;
	ld.global.u32 	%r834, [%rd9+260];
	xor.b32  	%r1062, %r1062, %r834;
	ld.global.u32 	%r835, [%rd9+264];
	xor.b32  	%r1061, %r1061, %r835;
	ld.global.u32 	%r836, [%rd9+268];
	xor.b32  	%r1060, %r1060, %r836;
	ld.global.u32 	%r837, [%rd9+272];
	xor.b32  	%r1059, %r1059, %r837;
	ld.global.u32 	%r838, [%rd9+276];
	xor.b32  	%r1058, %r1058, %r838;
$L__BB3_71:
	and.b32  	%r840, %r739, 16384;
	setp.eq.s32 	%p39, %r840, 0;
	@%p39 bra 	$L__BB3_73;
	ld.global.u32 	%r841, [%rd9+280];
	xor.b32  	%r1062, %r1062, %r841;
	ld.global.u32 	%r842, [%rd9+284];
	xor.b32  	%r1061, %r1061, %r842;
	ld.global.u32 	%r843, [%rd9+288];
	xor.b32  	%r1060, %r1060, %r843;
	ld.global.u32 	%r844, [%rd9+292];
	xor.b32  	%r1059, %r1059, %r844;
	ld.global.u32 	%r845, [%rd9+296];
	xor.b32  	%r1058, %r1058, %r845;
$L__BB3_73:
	and.b32  	%r847, %r739, 32768;
	setp.eq.s32 	%p40, %r847, 0;
	@%p40 bra 	$L__BB3_75;
	ld.global.u32 	%r848, [%rd9+300];
	xor.b32  	%r1062, %r1062, %r848;
	ld.global.u32 	%r849, [%rd9+304];
	xor.b32  	%r1061, %r1061, %r849;
	ld.global.u32 	%r850, [%rd9+308];
	xor.b32  	%r1060, %r1060, %r850;
	ld.global.u32 	%r851, [%rd9+312];
	xor.b32  	%r1059, %r1059, %r851;
	ld.global.u32 	%r852, [%rd9+316];
	xor.b32  	%r1058, %r1058, %r852;
$L__BB3_75:
	add.s32 	%r1149, %r1149, 16;
	setp.ne.s32 	%p41, %r1149, 32;
	@%p41 bra 	$L__BB3_43;
	mad.lo.s32 	%r853, %r1143, -31, %r192;
	add.s32 	%r1143, %r853, 1;
	setp.ne.s32 	%p42, %r1143, 5;
	@%p42 bra 	$L__BB3_42;
	st.local.u32 	[%rd3+4], %r1062;
	st.local.v2.u32 	[%rd3+8], {%r1061, %r1060};
	st.local.v2.u32 	[%rd3+16], {%r1059, %r1058};
	setp.ne.s64 	%p43, %rd6, 3;
	@%p43 bra 	$L__BB3_115;
	mov.b32 	%r1058, 0;
	mov.u32 	%r1059, %r1058;
	mov.u32 	%r1060, %r1058;
	mov.u32 	%r1061, %r1058;
	mov.u32 	%r1062, %r1058;
	mov.u32 	%r1235, %r1058;
$L__BB3_79:
	mul.wide.u32 	%rd41, %r1235, 4;
	add.s64 	%rd42, %rd3, %rd41;
	ld.local.u32 	%r367, [%rd42+4];
	shl.b32 	%r368, %r1235, 5;
	mov.b32 	%r1241, 0;
$L__BB3_80:
	.pragma "nounroll";
	shr.u32 	%r856, %r367, %r1241;
	and.b32  	%r857, %r856, 1;
	setp.eq.b32 	%p44, %r857, 1;
	not.pred 	%p45, %p44;
	add.s32 	%r858, %r368, %r1241;
	mul.lo.s32 	%r859, %r858, 5;
	mul.wide.u32 	%rd43, %r859, 4;
	add.s64 	%rd10, %rd7, %rd43;
	@%p45 bra 	$L__BB3_82;
	ld.global.u32 	%r860, [%rd10];
	xor.b32  	%r1062, %r1062, %r860;
	ld.global.u32 	%r861, [%rd10+4];
	xor.b32  	%r1061, %r1061, %r861;
	ld.global.u32 	%r862, [%rd10+8];
	xor.b32  	%r1060, %r1060, %r862;
	ld.global.u32 	%r863, [%rd10+12];
	xor.b32  	%r1059, %r1059, %r863;
	ld.global.u32 	%r864, [%rd10+16];
	xor.b32  	%r1058, %r1058, %r864;
$L__BB3_82:
	and.b32  	%r866, %r856, 2;
	setp.eq.s32 	%p46, %r866, 0;
	@%p46 bra 	$L__BB3_84;
	ld.global.u32 	%r867, [%rd10+20];
	xor.b32  	%r1062, %r1062, %r867;
	ld.global.u32 	%r868, [%rd10+24];
	xor.b32  	%r1061, %r1061, %r868;
	ld.global.u32 	%r869, [%rd10+28];
	xor.b32  	%r1060, %r1060, %r869;
	ld.global.u32 	%r870, [%rd10+32];
	xor.b32  	%r1059, %r1059, %r870;
	ld.global.u32 	%r871, [%rd10+36];
	xor.b32  	%r1058, %r1058, %r871;
$L__BB3_84:
	and.b32  	%r873, %r856, 4;
	setp.eq.s32 	%p47, %r873, 0;
	@%p47 bra 	$L__BB3_86;
	ld.global.u32 	%r874, [%rd10+40];
	xor.b32  	%r1062, %r1062, %r874;
	ld.global.u32 	%r875, [%rd10+44];
	xor.b32  	%r1061, %r1061, %r875;
	ld.global.u32 	%r876, [%rd10+48];
	xor.b32  	%r1060, %r1060, %r876;
	ld.global.u32 	%r877, [%rd10+52];
	xor.b32  	%r1059, %r1059, %r877;
	ld.global.u32 	%r878, [%rd10+56];
	xor.b32  	%r1058, %r1058, %r878;
$L__BB3_86:
	and.b32  	%r880, %r856, 8;
	setp.eq.s32 	%p48, %r880, 0;
	@%p48 bra 	$L__BB3_88;
	ld.global.u32 	%r881, [%rd10+60];
	xor.b32  	%r1062, %r1062, %r881;
	ld.global.u32 	%r882, [%rd10+64];
	xor.b32  	%r1061, %r1061, %r882;
	ld.global.u32 	%r883, [%rd10+68];
	xor.b32  	%r1060, %r1060, %r883;
	ld.global.u32 	%r884, [%rd10+72];
	xor.b32  	%r1059, %r1059, %r884;
	ld.global.u32 	%r885, [%rd10+76];
	xor.b32  	%r1058, %r1058, %r885;
$L__BB3_88:
	and.b32  	%r887, %r856, 16;
	setp.eq.s32 	%p49, %r887, 0;
	@%p49 bra 	$L__BB3_90;
	ld.global.u32 	%r888, [%rd10+80];
	xor.b32  	%r1062, %r1062, %r888;
	ld.global.u32 	%r889, [%rd10+84];
	xor.b32  	%r1061, %r1061, %r889;
	ld.global.u32 	%r890, [%rd10+88];
	xor.b32  	%r1060, %r1060, %r890;
	ld.global.u32 	%r891, [%rd10+92];
	xor.b32  	%r1059, %r1059, %r891;
	ld.global.u32 	%r892, [%rd10+96];
	xor.b32  	%r1058, %r1058, %r892;
$L__BB3_90:
	and.b32  	%r894, %r856, 32;
	setp.eq.s32 	%p50, %r894, 0;
	@%p50 bra 	$L__BB3_92;
	ld.global.u32 	%r895, [%rd10+100];
	xor.b32  	%r1062, %r1062, %r895;
	ld.global.u32 	%r896, [%rd10+104];
	xor.b32  	%r1061, %r1061, %r896;
	ld.global.u32 	%r897, [%rd10+108];
	xor.b32  	%r1060, %r1060, %r897;
	ld.global.u32 	%r898, [%rd10+112];
	xor.b32  	%r1059, %r1059, %r898;
	ld.global.u32 	%r899, [%rd10+116];
	xor.b32  	%r1058, %r1058, %r899;
$L__BB3_92:
	and.b32  	%r901, %r856, 64;
	setp.eq.s32 	%p51, %r901, 0;
	@%p51 bra 	$L__BB3_94;
	ld.global.u32 	%r902, [%rd10+120];
	xor.b32  	%r1062, %r1062, %r902;
	ld.global.u32 	%r903, [%rd10+124];
	xor.b32  	%r1061, %r1061, %r903;
	ld.global.u32 	%r904, [%rd10+128];
	xor.b32  	%r1060, %r1060, %r904;
	ld.global.u32 	%r905, [%rd10+132];
	xor.b32  	%r1059, %r1059, %r905;
	ld.global.u32 	%r906, [%rd10+136];
	xor.b32  	%r1058, %r1058, %r906;
$L__BB3_94:
	and.b32  	%r908, %r856, 128;
	setp.eq.s32 	%p52, %r908, 0;
	@%p52 bra 	$L__BB3_96;
	ld.global.u32 	%r909, [%rd10+140];
	xor.b32  	%r1062, %r1062, %r909;
	ld.global.u32 	%r910, [%rd10+144];
	xor.b32  	%r1061, %r1061, %r910;
	ld.global.u32 	%r911, [%rd10+148];
	xor.b32  	%r1060, %r1060, %r911;
	ld.global.u32 	%r912, [%rd10+152];
	xor.b32  	%r1059, %r1059, %r912;
	ld.global.u32 	%r913, [%rd10+156];
	xor.b32  	%r1058, %r1058, %r913;
$L__BB3_96:
	and.b32  	%r915, %r856, 256;
	setp.eq.s32 	%p53, %r915, 0;
	@%p53 bra 	$L__BB3_98;
	ld.global.u32 	%r916, [%rd10+160];
	xor.b32  	%r1062, %r1062, %r916;
	ld.global.u32 	%r917, [%rd10+164];
	xor.b32  	%r1061, %r1061, %r917;
	ld.global.u32 	%r918, [%rd10+168];
	xor.b32  	%r1060, %r1060, %r918;
	ld.global.u32 	%r919, [%rd10+172];
	xor.b32  	%r1059, %r1059, %r919;
	ld.global.u32 	%r920, [%rd10+176];
	xor.b32  	%r1058, %r1058, %r920;
$L__BB3_98:
	and.b32  	%r922, %r856, 512;
	setp.eq.s32 	%p54, %r922, 0;
	@%p54 bra 	$L__BB3_100;
	ld.global.u32 	%r923, [%rd10+180];
	xor.b32  	%r1062, %r1062, %r923;
	ld.global.u32 	%r924, [%rd10+184];
	xor.b32  	%r1061, %r1061, %r924;
	ld.global.u32 	%r925, [%rd10+188];
	xor.b32  	%r1060, %r1060, %r925;
	ld.global.u32 	%r926, [%rd10+192];
	xor.b32  	%r1059, %r1059, %r926;
	ld.global.u32 	%r927, [%rd10+196];
	xor.b32  	%r1058, %r1058, %r927;
$L__BB3_100:
	and.b32  	%r929, %r856, 1024;
	setp.eq.s32 	%p55, %r929, 0;
	@%p55 bra 	$L__BB3_102;
	ld.global.u32 	%r930, [%rd10+200];
	xor.b32  	%r1062, %r1062, %r930;
	ld.global.u32 	%r931, [%rd10+204];
	xor.b32  	%r1061, %r1061, %r931;
	ld.global.u32 	%r932, [%rd10+208];
	xor.b32  	%r1060, %r1060, %r932;
	ld.global.u32 	%r933, [%rd10+212];
	xor.b32  	%r1059, %r1059, %r933;
	ld.global.u32 	%r934, [%rd10+216];
	xor.b32  	%r1058, %r1058, %r934;
$L__BB3_102:
	and.b32  	%r936, %r856, 2048;
	setp.eq.s32 	%p56, %r936, 0;
	@%p56 bra 	$L__BB3_104;
	ld.global.u32 	%r937, [%rd10+220];
	xor.b32  	%r1062, %r1062, %r937;
	ld.global.u32 	%r938, [%rd10+224];
	xor.b32  	%r1061, %r1061, %r938;
	ld.global.u32 	%r939, [%rd10+228];
	xor.b32  	%r1060, %r1060, %r939;
	ld.global.u32 	%r940, [%rd10+232];
	xor.b32  	%r1059, %r1059, %r940;
	ld.global.u32 	%r941, [%rd10+236];
	xor.b32  	%r1058, %r1058, %r941;
$L__BB3_104:
	and.b32  	%r943, %r856, 4096;
	setp.eq.s32 	%p57, %r943, 0;
	@%p57 bra 	$L__BB3_106;
	ld.global.u32 	%r944, [%rd10+240];
	xor.b32  	%r1062, %r1062, %r944;
	ld.global.u32 	%r945, [%rd10+244];
	xor.b32  	%r1061, %r1061, %r945;
	ld.global.u32 	%r946, [%rd10+248];
	xor.b32  	%r1060, %r1060, %r946;
	ld.global.u32 	%r947, [%rd10+252];
	xor.b32  	%r1059, %r1059, %r947;
	ld.global.u32 	%r948, [%rd10+256];
	xor.b32  	%r1058, %r1058, %r948;
$L__BB3_106:
	and.b32  	%r950, %r856, 8192;
	setp.eq.s32 	%p58, %r950, 0;
	@%p58 bra 	$L__BB3_108;
	ld.global.u32 	%r951, [%rd10+260];
	xor.b32  	%r1062, %r1062, %r951;
	ld.global.u32 	%r952, [%rd10+264];
	xor.b32  	%r1061, %r1061, %r952;
	ld.global.u32 	%r953, [%rd10+268];
	xor.b32  	%r1060, %r1060, %r953;
	ld.global.u32 	%r954, [%rd10+272];
	xor.b32  	%r1059, %r1059, %r954;
	ld.global.u32 	%r955, [%rd10+276];
	xor.b32  	%r1058, %r1058, %r955;
$L__BB3_108:
	and.b32  	%r957, %r856, 16384;
	setp.eq.s32 	%p59, %r957, 0;
	@%p59 bra 	$L__BB3_110;
	ld.global.u32 	%r958, [%rd10+280];
	xor.b32  	%r1062, %r1062, %r958;
	ld.global.u32 	%r959, [%rd10+284];
	xor.b32  	%r1061, %r1061, %r959;
	ld.global.u32 	%r960, [%rd10+288];
	xor.b32  	%r1060, %r1060, %r960;
	ld.global.u32 	%r961, [%rd10+292];
	xor.b32  	%r1059, %r1059, %r961;
	ld.global.u32 	%r962, [%rd10+296];
	xor.b32  	%r1058, %r1058, %r962;
$L__BB3_110:
	and.b32  	%r964, %r856, 32768;
	setp.eq.s32 	%p60, %r964, 0;
	@%p60 bra 	$L__BB3_112;
	ld.global.u32 	%r965, [%rd10+300];
	xor.b32  	%r1062, %r1062, %r965;
	ld.global.u32 	%r966, [%rd10+304];
	xor.b32  	%r1061, %r1061, %r966;
	ld.global.u32 	%r967, [%rd10+308];
	xor.b32  	%r1060, %r1060, %r967;
	ld.global.u32 	%r968, [%rd10+312];
	xor.b32  	%r1059, %r1059, %r968;
	ld.global.u32 	%r969, [%rd10+316];
	xor.b32  	%r1058, %r1058, %r969;
$L__BB3_112:
	add.s32 	%r1241, %r1241, 16;
	setp.ne.s32 	%p61, %r1241, 32;
	@%p61 bra 	$L__BB3_80;
	mad.lo.s32 	%r970, %r1235, -31, %r368;
	add.s32 	%r1235, %r970, 1;
	setp.ne.s32 	%p62, %r1235, 5;
	@%p62 bra 	$L__BB3_79;
	st.local.u32 	[%rd3+4], %r1062;
	st.local.v2.u32 	[%rd3+8], {%r1061, %r1060};
	st.local.v2.u32 	[%rd3+16], {%r1059, %r1058};
$L__BB3_115:
	shr.u64 	%rd77, %rd5, 2;
	add.s32 	%r1045, %r1045, 1;
	setp.gt.u64 	%p63, %rd5, 3;
	@%p63 bra 	$L__BB3_3;
$L__BB3_116:
	setp.lt.s32 	%p64, %r604, 1;
	@%p64 bra 	$L__BB3_135;
	ld.param.u64 	%rd75, [_Z18isspa_force_natomsPfS_S_S_S_S_S_S_S_Piii_param_8];
	ld.param.u64 	%rd74, [_Z18isspa_force_natomsPfS_S_S_S_S_S_S_S_Piii_param_7];
	ld.param.u64 	%rd69, [_Z18isspa_force_natomsPfS_S_S_S_S_S_S_S_Piii_param_2];
	ld.param.u64 	%rd68, [_Z18isspa_force_natomsPfS_S_S_S_S_S_S_S_Piii_param_1];
	cvta.to.global.u64 	%rd44, %rd69;
	mul.wide.s32 	%rd45, %r2, 4;
	add.s64 	%rd12, %rd44, %rd45;
	add.s64 	%rd13, %rd1, %rd45;
	mul.lo.s32 	%r971, %r1, 3;
	setp.gt.s32 	%p65, %r603, 0;
	cvta.to.global.u64 	%rd46, %rd75;
	add.s64 	%rd14, %rd46, %rd45;
	cvta.to.global.u64 	%rd47, %rd74;
	add.s64 	%rd15, %rd47, %rd45;
	cvta.to.global.u64 	%rd48, %rd68;
	mul.wide.s32 	%rd49, %r971, 4;
	add.s64 	%rd16, %rd48, %rd49;
	@%p65 bra 	$L__BB3_123;
	mov.b32 	%r1358, 0;
	mov.b32 	%r1359, 716983765;
$L__BB3_119:
	mov.u32 	%r1370, %r1060;
	mov.u32 	%r1369, %r1059;
	mov.u32 	%r1060, %r1058;
	shr.u32 	%r974, %r1062, 2;
	xor.b32  	%r975, %r974, %r1062;
	shl.b32 	%r976, %r1060, 4;
	shl.b32 	%r977, %r975, 1;
	xor.b32  	%r978, %r977, %r976;
	xor.b32  	%r979, %r978, %r975;
	xor.b32  	%r1059, %r979, %r1060;
	add.s32 	%r980, %r1359, %r1059;
	add.s32 	%r981, %r980, 362437;
	cvt.rn.f32.u32 	%f21, %r981;
	fma.rn.f32 	%f22, %f21, 0f2F800000, 0f2F000000;
	add.f32 	%f23, %f22, %f22;
	mov.f32 	%f24, 0f3F800000;
	sub.f32 	%f16, %f24, %f23;
	mul.f32 	%f25, %f16, %f16;
	shr.u32 	%r982, %r1061, 2;
	xor.b32  	%r983, %r982, %r1061;
	shl.b32 	%r984, %r1059, 4;
	shl.b32 	%r985, %r983, 1;
	xor.b32  	%r986, %r985, %r984;
	xor.b32  	%r987, %r986, %r983;
	xor.b32  	%r1058, %r987, %r1059;
	add.s32 	%r1359, %r1359, 724874;
	add.s32 	%r988, %r1058, %r1359;
	cvt.rn.f32.u32 	%f26, %r988;
	fma.rn.f32 	%f27, %f26, 0f2F800000, 0f2F000000;
	setp.lt.f32 	%p66, %f27, %f25;
	mov.u32 	%r1061, %r1369;
	mov.u32 	%r1062, %r1370;
	@%p66 bra 	$L__BB3_119;
	ld.global.f32 	%f28, [%rd12];
	ld.global.f32 	%f29, [%rd13];
	fma.rn.f32 	%f17, %f16, %f28, %f29;
$L__BB3_121:
	mov.u32 	%r1062, %r1060;
	mov.u32 	%r1061, %r1059;
	mov.u32 	%r1060, %r1058;
	shr.u32 	%r989, %r1370, 2;
	xor.b32  	%r990, %r989, %r1370;
	shl.b32 	%r991, %r1060, 4;
	shl.b32 	%r992, %r990, 1;
	xor.b32  	%r993, %r992, %r991;
	xor.b32  	%r994, %r993, %r990;
	xor.b32  	%r1059, %r994, %r1060;
	add.s32 	%r995, %r1359, %r1059;
	add.s32 	%r996, %r995, 362437;
	cvt.rn.f32.u32 	%f30, %r996;
	fma.rn.f32 	%f31, %f30, 0f2F800000, 0f2F000000;
	add.f32 	%f32, %f31, %f31;
	mov.f32 	%f33, 0f3F800000;
	sub.f32 	%f18, %f33, %f32;
	shr.u32 	%r997, %r1369, 2;
	xor.b32  	%r998, %r997, %r1369;
	shl.b32 	%r999, %r1059, 4;
	shl.b32 	%r1000, %r998, 1;
	xor.b32  	%r1001, %r1000, %r999;
	xor.b32  	%r1002, %r1001, %r998;
	xor.b32  	%r1058, %r1002, %r1059;
	add.s32 	%r1359, %r1359, 724874;
	add.s32 	%r1003, %r1058, %r1359;
	cvt.rn.f32.u32 	%f34, %r1003;
	fma.rn.f32 	%f35, %f34, 0f2F800000, 0f2F000000;
	add.f32 	%f36, %f35, %f35;
	sub.f32 	%f19, %f33, %f36;
	mul.f32 	%f37, %f19, %f19;
	fma.rn.f32 	%f20, %f18, %f18, %f37;
	setp.gt.f32 	%p67, %f20, 0f3F800000;
	mov.u32 	%r1369, %r1061;
	mov.u32 	%r1370, %r1062;
	@%p67 bra 	$L__BB3_121;
	add.f32 	%f38, %f20, %f20;
	mov.f32 	%f39, 0f3F800000;
	sub.f32 	%f40, %f39, %f38;
	mul.f32 	%f41, %f17, %f40;
	sub.f32 	%f42, %f39, %f20;
	sqrt.rn.f32 	%f43, %f42;
	add.f32 	%f44, %f43, %f43;
	mul.f32 	%f45, %f17, %f18;
	mul.f32 	%f46, %f45, %f44;
	mul.f32 	%f47, %f17, %f19;
	mul.f32 	%f48, %f47, %f44;
	rcp.rn.f32 	%f49, %f17;
	mul.f32 	%f50, %f49, %f49;
	mul.f32 	%f51, %f50, %f50;
	mul.f32 	%f52, %f50, %f51;
	ld.global.f32 	%f53, [%rd14];
	ld.global.f32 	%f54, [%rd15];
	mul.f32 	%f55, %f52, %f54;
	sub.f32 	%f56, %f53, %f55;
	mul.f32 	%f57, %f52, %f56;
	ld.global.f32 	%f58, [%rd16];
	fma.rn.f32 	%f59, %f41, %f57, %f58;
	st.global.f32 	[%rd16], %f59;
	ld.global.f32 	%f60, [%rd16+4];
	fma.rn.f32 	%f61, %f46, %f57, %f60;
	st.global.f32 	[%rd16+4], %f61;
	ld.global.f32 	%f62, [%rd16+8];
	fma.rn.f32 	%f63, %f48, %f57, %f62;
	st.global.f32 	[%rd16+8], %f63;
	add.s32 	%r1358, %r1358, 1;
	setp.ne.s32 	%p68, %r1358, %r604;
	@%p68 bra 	$L__BB3_119;
	bra.uni 	$L__BB3_135;
$L__BB3_123:
	ld.param.u64 	%rd72, [_Z18isspa_force_natomsPfS_S_S_S_S_S_S_S_Piii_param_5];
	ld.param.u64 	%rd71, [_Z18isspa_force_natomsPfS_S_S_S_S_S_S_S_Piii_param_4];
	cvta.to.global.u64 	%rd17, %rd72;
	cvta.to.global.u64 	%rd18, %rd71;
	mov.b32 	%r1338, 0;
	mov.b32 	%r1345, 716983765;
$L__BB3_124:
	mov.u32 	%r1350, %r1060;
	mov.u32 	%r1349, %r1059;
	mov.u32 	%r1060, %r1058;
	shr.u32 	%r1006, %r1062, 2;
	xor.b32  	%r1007, %r1006, %r1062;
	shl.b32 	%r1008, %r1060, 4;
	shl.b32 	%r1009, %r1007, 1;
	xor.b32  	%r1010, %r1009, %r1008;
	xor.b32  	%r1011, %r1010, %r1007;
	xor.b32  	%r1059, %r1011, %r1060;
	add.s32 	%r1012, %r1345, %r1059;
	add.s32 	%r1013, %r1012, 362437;
	cvt.rn.f32.u32 	%f64, %r1013;
	fma.rn.f32 	%f65, %f64, 0f2F800000, 0f2F000000;
	add.f32 	%f66, %f65, %f65;
	mov.f32 	%f67, 0f3F800000;
	sub.f32 	%f1, %f67, %f66;
	mul.f32 	%f68, %f1, %f1;
	shr.u32 	%r1014, %r1061, 2;
	xor.b32  	%r1015, %r1014, %r1061;
	shl.b32 	%r1016, %r1059, 4;
	shl.b32 	%r1017, %r1015, 1;
	xor.b32  	%r1018, %r1017, %r1016;
	xor.b32  	%r1019, %r1018, %r1015;
	xor.b32  	%r1058, %r1019, %r1059;
	add.s32 	%r1345, %r1345, 724874;
	add.s32 	%r1020, %r1058, %r1345;
	cvt.rn.f32.u32 	%f69, %r1020;
	fma.rn.f32 	%f70, %f69, 0f2F800000, 0f2F000000;
	setp.lt.f32 	%p69, %f70, %f68;
	mov.u32 	%r1061, %r1349;
	mov.u32 	%r1062, %r1350;
	@%p69 bra 	$L__BB3_124;
	ld.global.f32 	%f71, [%rd12];
	ld.global.f32 	%f72, [%rd13];
	fma.rn.f32 	%f2, %f1, %f71, %f72;
$L__BB3_126:
	mov.u32 	%r1062, %r1060;
	mov.u32 	%r1061, %r1059;
	mov.u32 	%r1060, %r1058;
	shr.u32 	%r1021, %r1350, 2;
	xor.b32  	%r1022, %r1021, %r1350;
	shl.b32 	%r1023, %r1060, 4;
	shl.b32 	%r1024, %r1022, 1;
	xor.b32  	%r1025, %r1024, %r1023;
	xor.b32  	%r1026, %r1025, %r1022;
	xor.b32  	%r1059, %r1026, %r1060;
	add.s32 	%r1027, %r1345, %r1059;
	add.s32 	%r1028, %r1027, 362437;
	cvt.rn.f32.u32 	%f73, %r1028;
	fma.rn.f32 	%f74, %f73, 0f2F800000, 0f2F000000;
	add.f32 	%f75, %f74, %f74;
	mov.f32 	%f76, 0f3F800000;
	sub.f32 	%f3, %f76, %f75;
	shr.u32 	%r1029, %r1349, 2;
	xor.b32  	%r1030, %r1029, %r1349;
	shl.b32 	%r1031, %r1059, 4;
	shl.b32 	%r1032, %r1030, 1;
	xor.b32  	%r1033, %r1032, %r1031;
	xor.b32  	%r1034, %r1033, %r1030;
	xor.b32  	%r1058, %r1034, %r1059;
	add.s32 	%r1345, %r1345, 724874;
	add.s32 	%r1035, %r1058, %r1345;
	cvt.rn.f32.u32 	%f77, %r1035;
	fma.rn.f32 	%f78, %f77, 0f2F800000, 0f2F000000;
	add.f32 	%f79, %f78, %f78;
	sub.f32 	%f4, %f76, %f79;
	mul.f32 	%f80, %f4, %f4;
	fma.rn.f32 	%f5, %f3, %f3, %f80;
	setp.gt.f32 	%p70, %f5, 0f3F800000;
	mov.u32 	%r1349, %r1061;
	mov.u32 	%r1350, %r1062;
	@%p70 bra 	$L__BB3_126;
	ld.param.u64 	%rd66, [_Z18isspa_force_natomsPfS_S_S_S_S_S_S_S_Piii_param_0];
	add.f32 	%f82, %f5, %f5;
	mov.f32 	%f127, 0f3F800000;
	sub.f32 	%f83, %f127, %f82;
	mul.f32 	%f6, %f2, %f83;
	sub.f32 	%f84, %f127, %f5;
	sqrt.rn.f32 	%f85, %f84;
	add.f32 	%f86, %f85, %f85;
	mul.f32 	%f87, %f2, %f3;
	mul.f32 	%f7, %f87, %f86;
	mul.f32 	%f88, %f2, %f4;
	mul.f32 	%f8, %f88, %f86;
	mul.lo.s32 	%r1037, %r1, 3;
	cvta.to.global.u64 	%rd50, %rd66;
	mul.wide.s32 	%rd51, %r1037, 4;
	add.s64 	%rd52, %rd50, %rd51;
	ld.global.f32 	%f89, [%rd52];
	add.f32 	%f9, %f6, %f89;
	ld.global.f32 	%f90, [%rd52+4];
	add.f32 	%f10, %f7, %f90;
	ld.global.f32 	%f91, [%rd52+8];
	add.f32 	%f11, %f8, %f91;
	mov.b32 	%r1351, 0;
$L__BB3_128:
	setp.eq.s32 	%p71, %r1351, %r1;
	@%p71 bra 	$L__BB3_132;
	ld.param.u64 	%rd76, [_Z18isspa_force_natomsPfS_S_S_S_S_S_S_S_Piii_param_9];
	ld.param.u64 	%rd67, [_Z18isspa_force_natomsPfS_S_S_S_S_S_S_S_Piii_param_0];
	cvta.to.global.u64 	%rd53, %rd76;
	mul.wide.u32 	%rd54, %r1351, 4;
	add.s64 	%rd55, %rd53, %rd54;
	ld.global.u32 	%r574, [%rd55];
	mul.lo.s32 	%r1038, %r1351, 3;
	cvta.to.global.u64 	%rd56, %rd67;
	mul.wide.u32 	%rd57, %r1038, 4;
	add.s64 	%rd58, %rd56, %rd57;
	ld.global.f32 	%f92, [%rd58];
	sub.f32 	%f93, %f9, %f92;
	fma.rn.f32 	%f94, %f93, %f93, 0f00000000;
	ld.global.f32 	%f95, [%rd58+4];
	sub.f32 	%f96, %f10, %f95;
	fma.rn.f32 	%f97, %f96, %f96, %f94;
	ld.global.f32 	%f98, [%rd58+8];
	sub.f32 	%f99, %f11, %f98;
	fma.rn.f32 	%f13, %f99, %f99, %f97;
	shl.b32 	%r1039, %r574, 1;
	mul.wide.s32 	%rd59, %r1039, 4;
	add.s64 	%rd19, %rd17, %rd59;
	ld.global.f32 	%f100, [%rd19];
	setp.lt.f32 	%p72, %f13, %f100;
	@%p72 bra 	$L__BB3_134;
	ld.global.f32 	%f101, [%rd19+4];
	setp.geu.f32 	%p73, %f13, %f101;
	@%p73 bra 	$L__BB3_132;
	ld.param.u64 	%rd73, [_Z18isspa_force_natomsPfS_S_S_S_S_S_S_S_Piii_param_6];
	ld.param.u64 	%rd70, [_Z18isspa_force_natomsPfS_S_S_S_S_S_S_S_Piii_param_3];
	sqrt.rn.f32 	%f102, %f13;
	cvta.to.global.u64 	%rd60, %rd70;
	mul.wide.s32 	%rd61, %r574, 4;
	add.s64 	%rd62, %rd60, %rd61;
	ld.global.f32 	%f103, [%rd62];
	sub.f32 	%f104, %f102, %f103;
	cvta.to.global.u64 	%rd63, %rd73;
	add.s64 	%rd64, %rd63, %rd61;
	ld.global.f32 	%f105, [%rd64];
	mul.f32 	%f106, %f104, %f105;
	mul.f32 	%f107, %f104, %f106;
	add.s64 	%rd65, %rd18, %rd61;
	ld.global.f32 	%f108, [%rd65];
	sub.f32 	%f109, %f108, %f107;
	mul.f32 	%f127, %f127, %f109;
$L__BB3_132:
	add.s32 	%r1351, %r1351, 1;
	setp.eq.s32 	%p74, %r1351, %r603;
	@%p74 bra 	$L__BB3_133;
	bra.uni 	$L__BB3_128;
$L__BB3_133:
	rcp.rn.f32 	%f110, %f2;
	mul.f32 	%f111, %f110, %f110;
	mul.f32 	%f112, %f111, %f111;
	mul.f32 	%f113, %f111, %f112;
	mul.f32 	%f114, %f113, %f127;
	ld.global.f32 	%f115, [%rd14];
	ld.global.f32 	%f116, [%rd15];
	mul.f32 	%f117, %f113, %f116;
	sub.f32 	%f118, %f115, %f117;
	mul.f32 	%f119, %f114, %f118;
	ld.global.f32 	%f120, [%rd16];
	fma.rn.f32 	%f121, %f6, %f119, %f120;
	st.global.f32 	[%rd16], %f121;
	ld.global.f32 	%f122, [%rd16+4];
	fma.rn.f32 	%f123, %f7, %f119, %f122;
	st.global.f32 	[%rd16+4], %f123;
	ld.global.f32 	%f124, [%rd16+8];
	fma.rn.f32 	%f125, %f8, %f119, %f124;
	st.global.f32 	[%rd16+8], %f125;
$L__BB3_134:
	add.s32 	%r1338, %r1338, 1;
	setp.eq.s32 	%p75, %r1338, %r604;
	@%p75 bra 	$L__BB3_135;
	bra.uni 	$L__BB3_124;
$L__BB3_135:
	ret;

}


// ===== COMPILED SASS (sm_100) =====

	.target	sm_100

	.elftype	@"ET_EXEC"


//--------------------- .note.nv.tkinfo           --------------------------
	.section	.note.nv.tkinfo,"",@"SHT_NOTE"
	.sectionflags	@"SHF_NOTE_NV_TKINFO"
	.tkinfo
        /*0018*/ 	.word	0x00000002
        /*0030*/ 	.string	""
        /*0030*/ 	.string	"ptxas"
        /*0030*/ 	.string	"Cuda compilation tools, release 13.0, V13.0.88"
        /*0030*/ 	.string	"Build cuda_13.0.r13.0/compiler.36424714_0"
        /*0030*/ 	.string	"-arch sm_100 -m 64 "



//--------------------- .note.nv.cuinfo           --------------------------
	.section	.note.nv.cuinfo,"",@"SHT_NOTE"
	.sectionflags	@"SHF_NOTE_NV_CUINFO"
        /*0018*/ 	.short	0x0002
        /*001a*/ 	.short	0x0064
        /*001c*/ 	.short	0x0082
	.zero		2


//--------------------- .nv.info                  --------------------------
	.section	.nv.info,"",@"SHT_CUDA_INFO"
	.align	4


	//----- nvinfo : EIATTR_REGCOUNT
	.align		4
        /*0000*/ 	.byte	0x04, 0x2f
        /*0002*/ 	.short	(.L_10 - .L_9)
	.align		4
.L_9:
        /*0004*/ 	.word	index@(_Z14nonbond_kernelPfS_S_S_S_Piif)
        /*0008*/ 	.word	0x00000016


	//----- nvinfo : EIATTR_FRAME_SIZE
	.align		4
.L_10:
        /*000c*/ 	.byte	0x04, 0x11
        /*000e*/ 	.short	(.L_12 - .L_11)
	.align		4
.L_11:
        /*0010*/ 	.word	index@($__internal_5_$__cuda_sm20_rcp_rn_f32_slowpath)
        /*0014*/ 	.word	0x00000000


	//----- nvinfo : EIATTR_FRAME_SIZE
	.align		4
.L_12:
        /*0018*/ 	.byte	0x04, 0x11
        /*001a*/ 	.short	(.L_14 - .L_13)
	.align		4
.L_13:
        /*001c*/ 	.word	index@(_Z14nonbond_kernelPfS_S_S_S_Piif)
        /*0020*/ 	.word	0x00000000


	//----- nvinfo : EIATTR_REGCOUNT
	.align		4
.L_14:
        /*0024*/ 	.byte	0x04, 0x2f
        /*0026*/ 	.short	(.L_16 - .L_15)
	.align		4
.L_15:
        /*0028*/ 	.word	index@(_Z21nonbond_kernel_natomsPfS_S_S_S_Piif)
        /*002c*/ 	.word	0x00000020


	//----- nvinfo : EIATTR_FRAME_SIZE
	.align		4
.L_16:
        /*0030*/ 	.byte	0x04, 0x11
        /*0032*/ 	.short	(.L_18 - .L_17)
	.align		4
.L_17:
        /*0034*/ 	.word	index@($__internal_4_$__cuda_sm20_rcp_rn_f32_slowpath)
        /*0038*/ 	.word	0x00000000


	//----- nvinfo : EIATTR_FRAME_SIZE
	.align		4
.L_18:
        /*003c*/ 	.byte	0x04, 0x11
        /*003e*/ 	.short	(.L_20 - .L_19)
	.align		4
.L_19:
        /*0040*/ 	.word	index@(_Z21nonbond_kernel_natomsPfS_S_S_S_Piif)
        /*0044*/ 	.word	0x00000000


	//----- nvinfo : EIATTR_REGCOUNT
	.align		4
.L_20:
        /*0048*/ 	.byte	0x04, 0x2f
        /*004a*/ 	.short	(.L_22 - .L_21)
	.align		4
.L_21:
        /*004c*/ 	.word	index@(_Z22isspa_force_natoms_nmcPfS_S_S_S_S_S_S_S_Piii)
        /*0050*/ 	.word	0x00000020


	//----- nvinfo : EIATTR_FRAME_SIZE
	.align		4
.L_22:
        /*0054*/ 	.byte	0x04, 0x11
        /*0056*/ 	.short	(.L_24 - .L_23)
	.align		4
.L_23:
        /*0058*/ 	.word	index@($__internal_3_$__cuda_sm20_sqrt_rn_f32_slowpath)
        /*005c*/ 	.word	0x00000030


	//----- nvinfo : EIATTR_FRAME_SIZE
	.align		4
.L_24:
        /*0060*/ 	.byte	0x04, 0x11
        /*0062*/ 	.short	(.L_26 - .L_25)
	.align		4
.L_25:
        /*0064*/ 	.word	index@($__internal_2_$__cuda_sm20_rcp_rn_f32_slowpath)
        /*0068*/ 	.word	0x00000030


	//----- nvinfo : EIATTR_FRAME_SIZE
	.align		4
.L_26:
        /*006c*/ 	.byte	0x04, 0x11
        /*006e*/ 	.short	(.L_28 - .L_27)
	.align		4
.L_27:
        /*0070*/ 	.word	index@(_Z22isspa_force_natoms_nmcPfS_S_S_S_S_S_S_S_Piii)
        /*0074*/ 	.word	0x00000030


	//----- nvinfo : EIATTR_REGCOUNT
	.align		4
.L_28:
        /*0078*/ 	.byte	0x04, 0x2f
        /*007a*/ 	.short	(.L_30 - .L_29)
	.align		4
.L_29:
        /*007c*/ 	.word	index@(_Z18isspa_force_natomsPfS_S_S_S_S_S_S_S_Piii)
        /*0080*/ 	.word	0x00000028


	//----- nvinfo : EIATTR_FRAME_SIZE
	.align		4
.L_30:
        /*0084*/ 	.byte	0x04, 0x11
        /*0086*/ 	.short	(.L_32 - .L_31)
	.align		4
.L_31:
        /*0088*/ 	.word	index@($__internal_1_$__cuda_sm20_sqrt_rn_f32_slowpath)
        /*008c*/ 	.word	0x00000030


	//----- nvinfo : EIATTR_FRAME_SIZE
	.align		4
.L_32:
        /*0090*/ 	.byte	0x04, 0x11
        /*0092*/ 	.short	(.L_34 - .L_33)
	.align		4
.L_33:
        /*0094*/ 	.word	index@($__internal_0_$__cuda_sm20_rcp_rn_f32_slowpath)
        /*0098*/ 	.word	0x00000030


	//----- nvinfo : EIATTR_FRAME_SIZE
	.align		4
.L_34:
        /*009c*/ 	.byte	0x04, 0x11
        /*009e*/ 	.short	(.L_36 - .L_35)
	.align		4
.L_35:
        /*00a0*/ 	.word	index@(_Z18isspa_force_natomsPfS_S_S_S_S_S_S_S_Piii)
        /*00a4*/ 	.word	0x00000030


	//----- nvinfo : EIATTR_MIN_STACK_SIZE
	.align		4
.L_36:
        /*00a8*/ 	.byte	0x04, 0x12
        /*00aa*/ 	.short	(.L_38 - .L_37)
	.align		4
.L_37:
        /*00ac*/ 	.word	index@(_Z18isspa_force_natomsPfS_S_S_S_S_S_S_S_Piii)
        /*00b0*/ 	.word	0x00000030


	//----- nvinfo : EIATTR_MIN_STACK_SIZE
	.align		4
.L_38:
        /*00b4*/ 	.byte	0x04, 0x12
        /*00b6*/ 	.short	(.L_40 - .L_39)
	.align		4
.L_39:
        /*00b8*/ 	.word	index@(_Z22isspa_force_natoms_nmcPfS_S_S_S_S_S_S_S_Piii)
        /*00bc*/ 	.word	0x00000030


	//----- nvinfo : EIATTR_MIN_STACK_SIZE
	.align		4
.L_40:
        /*00c0*/ 	.byte	0x04, 0x12
        /*00c2*/ 	.short	(.L_42 - .L_41)
	.align		4
.L_41:
        /*00c4*/ 	.word	index@(_Z21nonbond_kernel_natomsPfS_S_S_S_Piif)
        /*00c8*/ 	.word	0x00000000


	//----- nvinfo : EIATTR_MIN_STACK_SIZE
	.align		4
.L_42:
        /*00cc*/ 	.byte	0x04, 0x12
        /*00ce*/ 	.short	(.L_44 - .L_43)
	.align		4
.L_43:
        /*00d0*/ 	.word	index@(_Z14nonbond_kernelPfS_S_S_S_Piif)
        /*00d4*/ 	.word	0x00000000
.L_44:


//--------------------- .nv.compat                --------------------------
	.section	.nv.compat,"",@"SHT_CUDA_COMPAT_INFO"
	.align	4
        /*0000*/ 	.byte	0x02, 0x09, 0x00, 0x00, 0x02, 0x02, 0x01, 0x00, 0x02, 0x05, 0x05, 0x00, 0x03, 0x07, 0x01, 0x01
        /*0010*/ 	.byte	0x02, 0x03, 0x00, 0x00, 0x02, 0x06, 0x01, 0x00, 0x04, 0x0b, 0x08, 0x00, 0x01, 0x00, 0x00, 0x00
        /*0020*/ 	.byte	0x00, 0x00, 0x00, 0x00


//--------------------- .nv.info._Z18isspa_force_natomsPfS_S_S_S_S_S_S_S_Piii --------------------------
	.section	.nv.info._Z18isspa_force_natomsPfS_S_S_S_S_S_S_S_Piii,"",@"SHT_CUDA_INFO"
	.sectionflags	@""
	.align	4


	//----- nvinfo : EIATTR_CUDA_API_VERSION
	.align		4
        /*0000*/ 	.byte	0x04, 0x37
        /*0002*/ 	.short	(.L_46 - .L_45)
.L_45:
        /*0004*/ 	.word	0x00000082


	//----- nvinfo : EIATTR_KPARAM_INFO
	.align		4
.L_46:
        /*0008*/ 	.byte	0x04, 0x17
        /*000a*/ 	.short	(.L_48 - .L_47)
.L_47:
        /*000c*/ 	.word	0x00000000
        /*0010*/ 	.short	0x000b
        /*0012*/ 	.short	0x0054
        /*0014*/ 	.byte	0x00, 0xf0, 0x11, 0x00


	//----- nvinfo : EIATTR_KPARAM_INFO
	.align		4
.L_48:
        /*0018*/ 	.byte	0x04, 0x17
        /*001a*/ 	.short	(.L_50 - .L_49)
.L_49:
        /*001c*/ 	.word	0x00000000
        /*0020*/ 	.short	0x000a
        /*0022*/ 	.short	0x0050
        /*0024*/ 	.byte	0x00, 0xf0, 0x11, 0x00


	//----- nvinfo : EIATTR_KPARAM_INFO
	.align		4
.L_50:
        /*0028*/ 	.byte	0x04, 0x17
        /*002a*/ 	.short	(.L_52 - .L_51)
.L_51:
        /*002c*/ 	.word	0x00000000
        /*0030*/ 	.short	0x0009
        /*0032*/ 	.short	0x0048
        /*0034*/ 	.byte	0x00, 0xf5, 0x21, 0x00


	//----- nvinfo : EIATTR_KPARAM_INFO
	.align		4
.L_52:
        /*0038*/ 	.byte	0x04, 0x17
        /*003a*/ 	.short	(.L_54 - .L_53)
.L_53:
        /*003c*/ 	.word	0x00000000
        /*0040*/ 	.short	0x0008
        /*0042*/ 	.short	0x0040
        /*0044*/ 	.byte	0x00, 0xf5, 0x21, 0x00


	//----- nvinfo : EIATTR_KPARAM_INFO
	.align		4
.L_54:
        /*0048*/ 	.byte	0x04, 0x17
        /*004a*/ 	.short	(.L_56 - .L_55)
.L_55:
        /*004c*/ 	.word	0x00000000
        /*0050*/ 	.short	0x0007
        /*0052*/ 	.short	0x0038
        /*0054*/ 	.byte	0x00, 0xf5, 0x21, 0x00


	//----- nvinfo : EIATTR_KPARAM_INFO
	.align		4
.L_56:
        /*0058*/ 	.byte	0x04, 0x17
        /*005a*/ 	.short	(.L_58 - .L_57)
.L_57:
        /*005c*/ 	.word	0x00000000
        /*0060*/ 	.short	0x0006
        /*0062*/ 	.short	0x0030
        /*0064*/ 	.byte	0x00, 0xf5, 0x21, 0x00


	//----- nvinfo : EIATTR_KPARAM_INFO
	.align		4
.L_58:
        /*0068*/ 	.byte	0x04, 0x17
        /*006a*/ 	.short	(.L_60 - .L_59)
.L_59:
        /*006c*/ 	.word	0x00000000
        /*0070*/ 	.short	0x0005
        /*0072*/ 	.short	0x0028
        /*0074*/ 	.byte	0x00, 0xf5, 0x21, 0x00


	//----- nvinfo : EIATTR_KPARAM_INFO
	.align		4
.L_60:
        /*0078*/ 	.byte	0x04, 0x17
        /*007a*/ 	.short	(.L_62 - .L_61)
.L_61:
        /*007c*/ 	.word	0x00000000
        /*0080*/ 	.short	0x0004
        /*0082*/ 	.short	0x0020
        /*0084*/ 	.byte	0x00, 0xf5, 0x21, 0x00


	//----- nvinfo : EIATTR_KPARAM_INFO
	.align		4
.L_62:
        /*0088*/ 	.byte	0x04, 0x17
        /*008a*/ 	.short	(.L_64 - .L_63)
.L_63:
        /*008c*/ 	.word	0x00000000
        /*0090*/ 	.short	0x0003
        /*0092*/ 	.short	0x0018
        /*0094*/ 	.byte	0x00, 0xf5, 0x21, 0x00


	//----- nvinfo : EIATTR_KPARAM_INFO
	.align		4
.L_64:
        /*0098*/ 	.byte	0x04, 0x17
        /*009a*/ 	.short	(.L_66 - .L_65)
.L_65:
        /*009c*/ 	.word	0x00000000
        /*00a0*/ 	.short	0x0002
        /*00a2*/ 	.short	0x0010
        /*00a4*/ 	.byte	0x00, 0xf5, 0x21, 0x00


	//----- nvinfo : EIATTR_KPARAM_INFO
	.align		4
.L_66:
        /*00a8*/ 	.byte	0x04, 0x17
        /*00aa*/ 	.short	(.L_68 - .L_67)
.L_67:
        /*00ac*/ 	.word	0x00000000
        /*00b0*/ 	.short	0x0001
        /*00b2*/ 	.short	0x0008
        /*00b4*/ 	.byte	0x00, 0xf5, 0x21, 0x00


	//----- nvinfo : EIATTR_KPARAM_INFO
	.align		4
.L_68:
        /*00b8*/ 	.byte	0x04, 0x17
        /*00ba*/ 	.short	(.L_70 - .L_69)
.L_69:
        /*00bc*/ 	.word	0x00000000
        /*00c0*/ 	.short	0x0000
        /*00c2*/ 	.short	0x0000
        /*00c4*/ 	.byte	0x00, 0xf5, 0x21, 0x00


	//----- nvinfo : EIATTR_SPARSE_MMA_MASK
	.align		4
.L_70:
        /*00c8*/ 	.byte	0x03, 0x50
        /*00ca*/ 	.short	0x0000


	//----- nvinfo : EIATTR_MAXREG_COUNT
	.align		4
        /*00cc*/ 	.byte	0x03, 0x1b
        /*00ce*/ 	.short	0x00ff


	//----- nvinfo : EIATTR_MERCURY_ISA_VERSION
	.align		4
        /*00d0*/ 	.byte	0x03, 0x5f
        /*00d2*/ 	.short	0x0101


	//----- nvinfo : EIATTR_VRC_CTA_INIT_COUNT
	.align		4
        /*00d4*/ 	.byte	0x02, 0x4a
	.zero		1
	.zero		1


	//----- nvinfo : EIATTR_EXIT_INSTR_OFFSETS
	.align		4
        /*00d8*/ 	.byte	0x04, 0x1c
        /*00da*/ 	.short	(.L_72 - .L_71)


	//   ....[0]....
.L_71:
        /*00dc*/ 	.word	0x00000080


	//   ....[1]....
        /*00e0*/ 	.word	0x00002760


	//   ....[2]....
        /*00e4*/ 	.word	0x000030a0


	//   ....[3]....
        /*00e8*/ 	.word	0x00003e10


	//----- nvinfo : EIATTR_CRS_STACK_SIZE
	.align		4
.L_72:
        /*00ec*/ 	.byte	0x04, 0x1e
        /*00ee*/ 	.short	(.L_74 - .L_73)
.L_73:
        /*00f0*/ 	.word	0x00000000


	//----- nvinfo : EIATTR_CBANK_PARAM_SIZE
	.align		4
.L_74:
        /*00f4*/ 	.byte	0x03, 0x19
        /*00f6*/ 	.short	0x0058


	//----- nvinfo : EIATTR_PARAM_CBANK
	.align		4
        /*00f8*/ 	.byte	0x04, 0x0a
        /*00fa*/ 	.short	(.L_76 - .L_75)
	.align		4
.L_75:
        /*00fc*/ 	.word	index@(.nv.constant0._Z18isspa_force_natomsPfS_S_S_S_S_S_S_S_Piii)
        /*0100*/ 	.short	0x0380
        /*0102*/ 	.short	0x0058


	//----- nvinfo : EIATTR_SW_WAR
	.align		4
.L_76:
        /*0104*/ 	.byte	0x04, 0x36
        /*0106*/ 	.short	(.L_78 - .L_77)
.L_77:
        /*0108*/ 	.word	0x00000008
.L_78:


//--------------------- .nv.info._Z22isspa_force_natoms_nmcPfS_S_S_S_S_S_S_S_Piii --------------------------
	.section	.nv.info._Z22isspa_force_natoms_nmcPfS_S_S_S_S_S_S_S_Piii,"",@"SHT_CUDA_INFO"
	.sectionflags	@""
	.align	4


	//----- nvinfo : EIATTR_CUDA_API_VERSION
	.align		4
        /*0000*/ 	.byte	0x04, 0x37
        /*0002*/ 	.short	(.L_80 - .L_79)
.L_79:
        /*0004*/ 	.word	0x00000082


	//----- nvinfo : EIATTR_KPARAM_INFO
	.align		4
.L_80:
        /*0008*/ 	.byte	0x04, 0x17
        /*000a*/ 	.short	(.L_82 - .L_81)
.L_81:
        /*000c*/ 	.word	0x00000000
        /*0010*/ 	.short	0x000b
        /*0012*/ 	.short	0x0054
        /*0014*/ 	.byte	0x00, 0xf0, 0x11, 0x00


	//----- nvinfo : EIATTR_KPARAM_INFO
	.align		4
.L_82:
        /*0018*/ 	.byte	0x04, 0x17
        /*001a*/ 	.short	(.L_84 - .L_83)
.L_83:
        /*001c*/ 	.word	0x00000000
        /*0020*/ 	.short	0x000a
        /*0022*/ 	.short	0x0050
        /*0024*/ 	.byte	0x00, 0xf0, 0x11, 0x00


	//----- nvinfo : EIATTR_KPARAM_INFO
	.align		4
.L_84:
        /*0028*/ 	.byte	0x04, 0x17
        /*002a*/ 	.short	(.L_86 - .L_85)
.L_85:
        /*002c*/ 	.word	0x00000000
        /*0030*/ 	.short	0x0009
        /*0032*/ 	.short	0x0048
        /*0034*/ 	.byte	0x00, 0xf5, 0x21, 0x00


	//----- nvinfo : EIATTR_KPARAM_INFO
	.align		4
.L_86:
        /*0038*/ 	.byte	0x04, 0x17
        /*003a*/ 	.short	(.L_88 - .L_87)
.L_87:
        /*003c*/ 	.word	0x00000000
        /*0040*/ 	.short	0x0008
        /*0042*/ 	.short	0x0040
        /*0044*/ 	.byte	0x00, 0xf5, 0x21, 0x00


	//----- nvinfo : EIATTR_KPARAM_INFO
	.align		4
.L_88:
        /*0048*/ 	.byte	0x04, 0x17
        /*004a*/ 	.short	(.L_90 - .L_89)
.L_89:
        /*004c*/ 	.word	0x00000000
        /*0050*/ 	.short	0x0007
        /*0052*/ 	.short	0x0038
        /*0054*/ 	.byte	0x00, 0xf5, 0x21, 0x00


	//----- nvinfo : EIATTR_KPARAM_INFO
	.align		4
.L_90:
        /*0058*/ 	.byte	0x04, 0x17
        /*005a*/ 	.short	(.L_92 - .L_91)
.L_91:
        /*005c*/ 	.word	0x00000000
        /*0060*/ 	.short	0x0006
        /*0062*/ 	.short	0x0030
        /*0064*/ 	.byte	0x00, 0xf5, 0x21, 0x00


	//----- nvinfo : EIATTR_KPARAM_INFO
	.align		4
.L_92:
        /*0068*/ 	.byte	0x04, 0x17
        /*006a*/ 	.short	(.L_94 - .L_93)
.L_93:
        /*006c*/ 	.word	0x00000000
        /*0070*/ 	.short	0x0005
        /*0072*/ 	.short	0x0028
        /*0074*/ 	.byte	0x00, 0xf5, 0x21, 0x00


	//----- nvinfo : EIATTR_KPARAM_INFO
	.align		4
.L_94:
        /*0078*/ 	.byte	0x04, 0x17
        /*007a*/ 	.short	(.L_96 - .L_95)
.L_95:
        /*007c*/ 	.word	0x00000000
        /*0080*/ 	.short	0x0004
        /*0082*/ 	.short	0x0020
        /*0084*/ 	.byte	0x00, 0xf5, 0x21, 0x00


	//----- nvinfo : EIATTR_KPARAM_INFO
	.align		4
.L_96:
        /*0088*/ 	.byte	0x04, 0x17
        /*008a*/ 	.short	(.L_98 - .L_97)
.L_97:
        /*008c*/ 	.word	0x00000000
        /*0090*/ 	.short	0x0003
        /*0092*/ 	.short	0x0018
        /*0094*/ 	.byte	0x00, 0xf5, 0x21, 0x00


	//----- nvinfo : EIATTR_KPARAM_INFO
	.align		4
.L_98:
        /*0098*/ 	.byte	0x04, 0x17
        /*009a*/ 	.short	(.L_100 - .L_99)
.L_99:
        /*009c*/ 	.word	0x00000000
        /*00a0*/ 	.short	0x0002
        /*00a2*/ 	.short	0x0010
        /*00a4*/ 	.byte	0x00, 0xf5, 0x21, 0x00


	//----- nvinfo : EIATTR_KPARAM_INFO
	.align		4
.L_100:
        /*00a8*/ 	.byte	0x04, 0x17
        /*00aa*/ 	.short	(.L_102 - .L_101)
.L_101:
        /*00ac*/ 	.word	0x00000000
        /*00b0*/ 	.short	0x0001
        /*00b2*/ 	.short	0x0008
        /*00b4*/ 	.byte	0x00, 0xf5, 0x21, 0x00


	//----- nvinfo : EIATTR_KPARAM_INFO
	.align		4
.L_102:
        /*00b8*/ 	.byte	0x04, 0x17
        /*00ba*/ 	.short	(.L_104 - .L_103)
.L_103:
        /*00bc*/ 	.word	0x00000000
        /*00c0*/ 	.short	0x0000
        /*00c2*/ 	.short	0x0000
        /*00c4*/ 	.byte	0x00, 0xf5, 0x21, 0x00


	//----- nvinfo : EIATTR_SPARSE_MMA_MASK
	.align		4
.L_104:
        /*00c8*/ 	.byte	0x03, 0x50
        /*00ca*/ 	.short	0x0000


	//----- nvinfo : EIATTR_MAXREG_COUNT
	.align		4
        /*00cc*/ 	.byte	0x03, 0x1b
        /*00ce*/ 	.short	0x00ff


	//----- nvinfo : EIATTR_MERCURY_ISA_VERSION
	.align		4
        /*00d0*/ 	.byte	0x03, 0x5f
        /*00d2*/ 	.short	0x0101


	//----- nvinfo : EIATTR_VRC_CTA_INIT_COUNT
	.align		4
        /*00d4*/ 	.byte	0x02, 0x4a
	.zero		1
	.zero		1


	//----- nvinfo : EIATTR_EXIT_INSTR_OFFSETS
	.align		4
        /*00d8*/ 	.byte	0x04, 0x1c
        /*00da*/ 	.short	(.L_106 - .L_105)


	//   ....[0]....
.L_105:
        /*00dc*/ 	.word	0x00000090


	//   ....[1]....
        /*00e0*/ 	.word	0x000031a0


	//   ....[2]....
        /*00e4*/ 	.word	0x000035c0


	//----- nvinfo : EIATTR_CRS_STACK_SIZE
	.align		4
.L_106:
        /*00e8*/ 	.byte	0x04, 0x1e
        /*00ea*/ 	.short	(.L_108 - .L_107)
.L_107:
        /*00ec*/ 	.word	0x00000000


	//----- nvinfo : EIATTR_CBANK_PARAM_SIZE
	.align		4
.L_108:
        /*00f0*/ 	.byte	0x03, 0x19
        /*00f2*/ 	.short	0x0058


	//----- nvinfo : EIATTR_PARAM_CBANK
	.align		4
        /*00f4*/ 	.byte	0x04, 0x0a
        /*00f6*/ 	.short	(.L_110 - .L_109)
	.align		4
.L_109:
        /*00f8*/ 	.word	index@(.nv.constant0._Z22isspa_force_natoms_nmcPfS_S_S_S_S_S_S_S_Piii)
        /*00fc*/ 	.short	0x0380
        /*00fe*/ 	.short	0x0058


	//----- nvinfo : EIATTR_SW_WAR
	.align		4
.L_110:
        /*0100*/ 	.byte	0x04, 0x36
        /*0102*/ 	.short	(.L_112 - .L_111)
.L_111:
        /*0104*/ 	.word	0x00000008
.L_112:


//--------------------- .nv.info._Z21nonbond_kernel_natomsPfS_S_S_S_Piif --------------------------
	.section	.nv.info._Z21nonbond_kernel_natomsPfS_S_S_S_Piif,"",@"SHT_CUDA_INFO"
	.sectionflags	@""
	.align	4


	//----- nvinfo : EIATTR_CUDA_API_VERSION
	.align		4
        /*0000*/ 	.byte	0x04, 0x37
        /*0002*/ 	.short	(.L_114 - .L_113)
.L_113:
        /*0004*/ 	.word	0x00000082


	//----- nvinfo : EIATTR_KPARAM_INFO
	.align		4
.L_114:
        /*0008*/ 	.byte	0x04, 0x17
        /*000a*/ 	.short	(.L_116 - .L_115)
.L_115:
        /*000c*/ 	.word	0x00000000
        /*0010*/ 	.short	0x0007
        /*0012*/ 	.short	0x0034
        /*0014*/ 	.byte	0x00, 0xf0, 0x11, 0x00


	//----- nvinfo : EIATTR_KPARAM_INFO
	.align		4
.L_116:
        /*0018*/ 	.byte	0x04, 0x17
        /*001a*/ 	.short	(.L_118 - .L_117)
.L_117:
        /*001c*/ 	.word	0x00000000
        /*0020*/ 	.short	0x0006
        /*0022*/ 	.short	0x0030
        /*0024*/ 	.byte	0x00, 0xf0, 0x11, 0x00


	//----- nvinfo : EIATTR_KPARAM_INFO
	.align		4
.L_118:
        /*0028*/ 	.byte	0x04, 0x17
        /*002a*/ 	.short	(.L_120 - .L_119)
.L_119:
        /*002c*/ 	.word	0x00000000
        /*0030*/ 	.short	0x0005
        /*0032*/ 	.short	0x0028
        /*0034*/ 	.byte	0x00, 0xf5, 0x21, 0x00


	//----- nvinfo : EIATTR_KPARAM_INFO
	.align		4
.L_120:
        /*0038*/ 	.byte	0x04, 0x17
        /*003a*/ 	.short	(.L_122 - .L_121)
.L_121:
        /*003c*/ 	.word	0x00000000
        /*0040*/ 	.short	0x0004
        /*0042*/ 	.short	0x0020
        /*0044*/ 	.byte	0x00, 0xf5, 0x21, 0x00


	//----- nvinfo : EIATTR_KPARAM_INFO
	.align		4
.L_122:
        /*0048*/ 	.byte	0x04, 0x17
        /*004a*/ 	.short	(.L_124 - .L_123)
.L_123:
        /*004c*/ 	.word	0x00000000
        /*0050*/ 	.short	0x0003
        /*0052*/ 	.short	0x0018
        /*0054*/ 	.byte	0x00, 0xf5, 0x21, 0x00


	//----- nvinfo : EIATTR_KPARAM_INFO
	.align		4
.L_124:
        /*0058*/ 	.byte	0x04, 0x17
        /*005a*/ 	.short	(.L_126 - .L_125)
.L_125:
        /*005c*/ 	.word	0x00000000
        /*0060*/ 	.short	0x0002
        /*0062*/ 	.short	0x0010
        /*0064*/ 	.byte	0x00, 0xf5, 0x21, 0x00


	//----- nvinfo : EIATTR_KPARAM_INFO
	.align		4
.L_126:
        /*0068*/ 	.byte	0x04, 0x17
        /*006a*/ 	.short	(.L_128 - .L_127)
.L_127:
        /*006c*/ 	.word	0x00000000
        /*0070*/ 	.short	0x0001
        /*0072*/ 	.short	0x0008
        /*0074*/ 	.byte	0x00, 0xf5, 0x21, 0x00


	//----- nvinfo : EIATTR_KPARAM_INFO
	.align		4
.L_128:
        /*0078*/ 	.byte	0x04, 0x17
        /*007a*/ 	.short	(.L_130 - .L_129)
.L_129:
        /*007c*/ 	.word	0x00000000
        /*0080*/ 	.short	0x0000
        /*0082*/ 	.short	0x0000
        /*0084*/ 	.byte	0x00, 0xf5, 0x21, 0x00


	//----- nvinfo : EIATTR_SPARSE_MMA_MASK
	.align		4
.L_130:
        /*0088*/ 	.byte	0x03, 0x50
        /*008a*/ 	.short	0x0000


	//----- nvinfo : EIATTR_MAXREG_COUNT
	.align		4
        /*008c*/ 	.byte	0x03, 0x1b
        /*008e*/ 	.short	0x00ff


	//----- nvinfo : EIATTR_MERCURY_ISA_VERSION
	.align		4
        /*0090*/ 	.byte	0x03, 0x5f
        /*0092*/ 	.short	0x0101


	//----- nvinfo : EIATTR_VRC_CTA_INIT_COUNT
	.align		4
        /*0094*/ 	.byte	0x02, 0x4a
	.zero		1
	.zero		1


	//----- nvinfo : EIATTR_EXIT_INSTR_OFFSETS
	.align		4
        /*0098*/ 	.byte	0x04, 0x1c
        /*009a*/ 	.short	(.L_132 - .L_131)


	//   ....[0]....
.L_131:
        /*009c*/ 	.word	0x00000070


	//   ....[1]....
        /*00a0*/ 	.word	0x00000090


	//   ....[2]....
        /*00a4*/ 	.word	0x00000c40


	//   ....[3]....
        /*00a8*/ 	.word	0x00001170


	//----- nvinfo : EIATTR_CRS_STACK_SIZE
	.align		4
.L_132:
        /*00ac*/ 	.byte	0x04, 0x1e
        /*00ae*/ 	.short	(.L_134 - .L_133)
.L_133:
        /*00b0*/ 	.word	0x00000000


	//----- nvinfo : EIATTR_CBANK_PARAM_SIZE
	.align		4
.L_134:
        /*00b4*/ 	.byte	0x03, 0x19
        /*00b6*/ 	.short	0x0038


	//----- nvinfo : EIATTR_PARAM_CBANK
	.align		4
        /*00b8*/ 	.byte	0x04, 0x0a
        /*00ba*/ 	.short	(.L_136 - .L_135)
	.align		4
.L_135:
        /*00bc*/ 	.word	index@(.nv.constant0._Z21nonbond_kernel_natomsPfS_S_S_S_Piif)
        /*00c0*/ 	.short	0x0380
        /*00c2*/ 	.short	0x0038


	//----- nvinfo : EIATTR_SW_WAR
	.align		4
.L_136:
        /*00c4*/ 	.byte	0x04, 0x36
        /*00c6*/ 	.short	(.L_138 - .L_137)
.L_137:
        /*00c8*/ 	.word	0x00000008
.L_138:


//--------------------- .nv.info._Z14nonbond_kernelPfS_S_S_S_Piif --------------------------
	.section	.nv.info._Z14nonbond_kernelPfS_S_S_S_Piif,"",@"SHT_CUDA_INFO"
	.sectionflags	@""
	.align	4


	//----- nvinfo : EIATTR_CUDA_API_VERSION
	.align		4
        /*0000*/ 	.byte	0x04, 0x37
        /*0002*/ 	.short	(.L_140 - .L_139)
.L_139:
        /*0004*/ 	.word	0x00000082


	//----- nvinfo : EIATTR_KPARAM_INFO
	.align		4
.L_140:
        /*0008*/ 	.byte	0x04, 0x17
        /*000a*/ 	.short	(.L_142 - .L_141)
.L_141:
        /*000c*/ 	.word	0x00000000
        /*0010*/ 	.short	0x0007
        /*0012*/ 	.short	0x0034
        /*0014*/ 	.byte	0x00, 0xf0, 0x11, 0x00


	//----- nvinfo : EIATTR_KPARAM_INFO
	.align		4
.L_142:
        /*0018*/ 	.byte	0x04, 0x17
        /*001a*/ 	.short	(.L_144 - .L_143)
.L_143:
        /*001c*/ 	.word	0x00000000
        /*0020*/ 	.short	0x0006
        /*0022*/ 	.short	0x0030
        /*0024*/ 	.byte	0x00, 0xf0, 0x11, 0x00


	//----- nvinfo : EIATTR_KPARAM_INFO
	.align		4
.L_144:
        /*0028*/ 	.byte	0x04, 0x17
        /*002a*/ 	.short	(.L_146 - .L_145)
.L_145:
        /*002c*/ 	.word	0x00000000
        /*0030*/ 	.short	0x0005
        /*0032*/ 	.short	0x0028
        /*0034*/ 	.byte	0x00, 0xf5, 0x21, 0x00


	//----- nvinfo : EIATTR_KPARAM_INFO
	.align		4
.L_146:
        /*0038*/ 	.byte	0x04, 0x17
        /*003a*/ 	.short	(.L_148 - .L_147)
.L_147:
        /*003c*/ 	.word	0x00000000
        /*0040*/ 	.short	0x0004
        /*0042*/ 	.short	0x0020
        /*0044*/ 	.byte	0x00, 0xf5, 0x21, 0x00


	//----- nvinfo : EIATTR_KPARAM_INFO
	.align		4
.L_148:
        /*0048*/ 	.byte	0x04, 0x17
        /*004a*/ 	.short	(.L_150 - .L_149)
.L_149:
        /*004c*/ 	.word	0x00000000
        /*0050*/ 	.short	0x0003
        /*0052*/ 	.short	0x0018
        /*0054*/ 	.byte	0x00, 0xf5, 0x21, 0x00


	//----- nvinfo : EIATTR_KPARAM_INFO
	.align		4
.L_150:
        /*0058*/ 	.byte	0x04, 0x17
        /*005a*/ 	.short	(.L_152 - .L_151)
.L_151:
        /*005c*/ 	.word	0x00000000
        /*0060*/ 	.short	0x0002
        /*0062*/ 	.short	0x0010
        /*0064*/ 	.byte	0x00, 0xf5, 0x21, 0x00


	//----- nvinfo : EIATTR_KPARAM_INFO
	.align		4
.L_152:
        /*0068*/ 	.byte	0x04, 0x17
        /*006a*/ 	.short	(.L_154 - .L_153)
.L_153:
        /*006c*/ 	.word	0x00000000
        /*0070*/ 	.short	0x0001
        /*0072*/ 	.short	0x0008
        /*0074*/ 	.byte	0x00, 0xf5, 0x21, 0x00


	//----- nvinfo : EIATTR_KPARAM_INFO
	.align		4
.L_154:
        /*0078*/ 	.byte	0x04, 0x17
        /*007a*/ 	.short	(.L_156 - .L_155)
.L_155:
        /*007c*/ 	.word	0x00000000
        /*0080*/ 	.short	0x0000
        /*0082*/ 	.short	0x0000
        /*0084*/ 	.byte	0x00, 0xf5, 0x21, 0x00


	//----- nvinfo : EIATTR_SPARSE_MMA_MASK
	.align		4
.L_156:
        /*0088*/ 	.byte	0x03, 0x50
        /*008a*/ 	.short	0x0000


	//----- nvinfo : EIATTR_MAXREG_COUNT
	.align		4
        /*008c*/ 	.byte	0x03, 0x1b
        /*008e*/ 	.short	0x00ff


	//----- nvinfo : EIATTR_MERCURY_ISA_VERSION
	.align		4
        /*0090*/ 	.byte	0x03, 0x5f
        /*0092*/ 	.short	0x0101


	//----- nvinfo : EIATTR_VRC_CTA_INIT_COUNT
	.align		4
        /*0094*/ 	.byte	0x02, 0x4a
	.zero		1
	.zero		1


	//----- nvinfo : EIATTR_EXIT_INSTR_OFFSETS
	.align		4
        /*0098*/ 	.byte	0x04, 0x1c
        /*009a*/ 	.short	(.L_158 - .L_157)


	//   ....[0]....
.L_157:
        /*009c*/ 	.word	0x000000b0


	//   ....[1]....
        /*00a0*/ 	.word	0x00000820


	//----- nvinfo : EIATTR_CRS_STACK_SIZE
	.align		4
.L_158:
        /*00a4*/ 	.byte	0x04, 0x1e
        /*00a6*/ 	.short	(.L_160 - .L_159)
.L_159:
        /*00a8*/ 	.word	0x00000000


	//----- nvinfo : EIATTR_CBANK_PARAM_SIZE
	.align		4
.L_160:
        /*00ac*/ 	.byte	0x03, 0x19
        /*00ae*/ 	.short	0x0038


	//----- nvinfo : EIATTR_PARAM_CBANK
	.align		4
        /*00b0*/ 	.byte	0x04, 0x0a
        /*00b2*/ 	.short	(.L_162 - .L_161)
	.align		4
.L_161:
        /*00b4*/ 	.word	index@(.nv.constant0._Z14nonbond_kernelPfS_S_S_S_Piif)
        /*00b8*/ 	.short	0x0380
        /*00ba*/ 	.short	0x0038


	//----- nvinfo : EIATTR_SW_WAR
	.align		4
.L_162:
        /*00bc*/ 	.byte	0x04, 0x36
        /*00be*/ 	.short	(.L_164 - .L_163)
.L_163:
        /*00c0*/ 	.word	0x00000008
.L_164:


//--------------------- .nv.callgraph             --------------------------
	.section	.nv.callgraph,"",@"SHT_CUDA_CALLGRAPH"
	.align	4
	.sectionentsize	8
	.align		4
        /*0000*/ 	.word	0x00000000
	.align		4
        /*0004*/ 	.word	0xffffffff
	.align		4
        /*0008*/ 	.word	0x00000000
	.align		4
        /*000c*/ 	.word	0xfffffffe
	.align		4
        /*0010*/ 	.word	0x00000000
	.align		4
        /*0014*/ 	.word	0xfffffffd
	.align		4
        /*0018*/ 	.word	0x00000000
	.align		4
        /*001c*/ 	.word	0xfffffffc


//--------------------- .nv.constant4             --------------------------
	.section	.nv.constant4,"a",@progbits
	.align	8
	.align		8
.nv.constant4:
        /*0000*/ 	.dword	precalc_xorwow_matrix
	.align		8
        /*0008*/ 	.dword	precalc_xorwow_offset_matrix
	.align		8
        /*0010*/ 	.dword	mrg32k3aM1
	.align		8
        /*0018*/ 	.dword	mrg32k3aM2
	.align		8
        /*0020*/ 	.dword	mrg32k3aM1SubSeq
	.align		8
        /*0028*/ 	.dword	mrg32k3aM2SubSeq
	.align		8
        /*0030*/ 	.dword	mrg32k3aM1Seq
	.align		8
        /*0038*/ 	.dword	mrg32k3aM2Seq


//--------------------- .nv.constant3             --------------------------
	.section	.nv.constant3,"a",@progbits
	.align	8
.nv.constant3:
	.type		__cr_lgamma_table,@object
	.size		__cr_lgamma_table,(.L_8 - __cr_lgamma_table)
__cr_lgamma_table:
        /*0000*/ 	.byte	0x00, 0x00, 0x00, 0x00, 0x00, 0x00, 0x00, 0x00, 0x00, 0x00, 0x00, 0x00, 0x00, 0x00, 0x00, 0x00
        /*0010*/ 	.byte	0xef, 0x39, 0xfa, 0xfe, 0x42, 0x2e, 0xe6, 0x3f, 0x02, 0x20, 0x2a, 0xfa, 0x0b, 0xab, 0xfc, 0x3f
        /*0020*/ 	.byte	0xf9, 0x2c, 0x92, 0x7c, 0xa7, 0x6c, 0x09, 0x40, 0xc9, 0x79, 0x44, 0x3c, 0x64, 0x26, 0x13, 0x40
        /*0030*/ 	.byte	0xca, 0x01, 0xcf, 0x3a, 0x27, 0x51, 0x1a, 0x40, 0x30, 0xcc, 0x2d, 0xf3, 0xe1, 0x0c, 0x21, 0x40
        /*0040*/ 	.byte	0x0d, 0xb7, 0xfc, 0x82, 0x8e, 0x35, 0x25, 0x40
.L_8:


//--------------------- .text._Z18isspa_force_natomsPfS_S_S_S_S_S_S_S_Piii --------------------------
	.section	.text._Z18isspa_force_natomsPfS_S_S_S_S_S_S_S_Piii,"ax",@progbits
	.align	128
        .global         _Z18isspa_force_natomsPfS_S_S_S_S_S_S_S_Piii
        .type           _Z18isspa_force_natomsPfS_S_S_S_S_S_S_S_Piii,@function
        .size           _Z18isspa_force_natomsPfS_S_S_S_S_S_S_S_Piii,(.L_x_153 - _Z18isspa_force_natomsPfS_S_S_S_S_S_S_S_Piii)
        .other          _Z18isspa_force_natomsPfS_S_S_S_S_S_S_S_Piii,@"STO_CUDA_ENTRY STV_DEFAULT"
_Z18isspa_force_natomsPfS_S_S_S_S_S_S_S_Piii:
.text._Z18isspa_force_natomsPfS_S_S_S_S_S_S_S_Piii:
[----:B------:R-:W0:Y:S01]  /*0000*/  LDC R1, c[0x0][0x37c] ;  /* 0x0000df00ff017b82 */ /* 0x000e220000000800 */
[----:B------:R-:W1:Y:S07]  /*0010*/  S2R R6, SR_TID.X ;  /* 0x0000000000067919 */ /* 0x000e6e0000002100 */
[----:B------:R-:W1:Y:S01]  /*0020*/  S2UR UR4, SR_CTAID.X ;  /* 0x00000000000479c3 */ /* 0x000e620000002500 */
[----:B------:R-:W2:Y:S01]  /*0030*/  LDCU UR5, c[0x0][0x3d0] ;  /* 0x00007a00ff0577ac */ /* 0x000ea20008000800 */
[----:B0-----:R-:W-:-:S06]  /*0040*/  VIADD R1, R1, 0xffffffd0 ;  /* 0xffffffd001017836 */ /* 0x001fcc0000000000 */
[----:B------:R-:W1:Y:S02]  /*0050*/  LDC R3, c[0x0][0x360] ;  /* 0x0000d800ff037b82 */ /* 0x000e640000000800 */
[----:B-1----:R-:W-:-:S05]  /*0060*/  IMAD R6, R3, UR4, R6 ;  /* 0x0000000403067c24 */ /* 0x002fca000f8e0206 */
[----:B--2---:R-:W-:-:S13]  /*0070*/  ISETP.GE.U32.AND P0, PT, R6, UR5, PT ;  /* 0x0000000506007c0c */ /* 0x004fda000bf06070 */
[----:B------:R-:W-:Y:S05]  /*0080*/  @P0 EXIT ;  /* 0x000000000000094d */ /* 0x000fea0003800000 */
[----:B------:R-:W0:Y:S01]  /*0090*/  LDC.64 R20, c[0x0][0x3c8] ;  /* 0x0000f200ff147b82 */ /* 0x000e220000000a00 */
[----:B------:R-:W1:Y:S01]  /*00a0*/  LDCU.64 UR6, c[0x0][0x358] ;  /* 0x00006b00ff0677ac */ /* 0x000e620008000a00 */
[----:B0-----:R-:W-:-:S06]  /*00b0*/  IMAD.WIDE R20, R6, 0x4, R20 ;  /* 0x0000000406147825 */ /* 0x001fcc00078e0214 */
[----:B-1----:R0:W5:Y:S01]  /*00c0*/  LDG.E R20, desc[UR6][R20.64] ;  /* 0x0000000614147981 */ /* 0x002162000c1e1900 */
[----:B------:R-:W-:Y:S01]  /*00d0*/  IMAD.MOV.U32 R8, RZ, RZ, 0x2abc4dd5 ;  /* 0x2abc4dd5ff087424 */ /* 0x000fe200078e00ff */
[----:B------:R-:W-:Y:S01]  /*00e0*/  ISETP.NE.AND P0, PT, R6, RZ, PT ;  /* 0x000000ff0600720c */ /* 0x000fe20003f05270 */
[----:B------:R-:W-:Y:S01]  /*00f0*/  IMAD.MOV.U32 R9, RZ, RZ, 0x58213ed2 ;  /* 0x58213ed2ff097424 */ /* 0x000fe200078e00ff */
[----:B------:R-:W-:Y:S01]  /*0100*/  BSSY.RECONVERGENT B0, `(.L_x_0) ;  /* 0x0000263000007945 */ /* 0x000fe20003800200 */
[----:B------:R-:W-:Y:S02]  /*0110*/  IMAD.MOV.U32 R10, RZ, RZ, 0x455f2458 ;  /* 0x455f2458ff0a7424 */ /* 0x000fe400078e00ff */
[----:B------:R-:W-:Y:S01]  /*0120*/  IMAD.MOV.U32 R11, RZ, RZ, -0x75bd8fc ;  /* 0xf8a42704ff0b7424 */ /* 0x000fe200078e00ff */
[----:B------:R0:W-:Y:S01]  /*0130*/  STL.64 [R1], R8 ;  /* 0x0000000801007387 */ /* 0x0001e20000100a00 */
[----:B------:R-:W-:Y:S02]  /*0140*/  IMAD.MOV.U32 R12, RZ, RZ, -0x23270784 ;  /* 0xdcd8f87cff0c7424 */ /* 0x000fe400078e00ff */
[----:B------:R-:W-:Y:S01]  /*0150*/  IMAD.MOV.U32 R13, RZ, RZ, 0x511db0d6 ;  /* 0x511db0d6ff0d7424 */ /* 0x000fe200078e00ff */
[----:B------:R0:W-:Y:S01]  /*0160*/  STL.64 [R1+0x8], R10 ;  /* 0x0000080a01007387 */ /* 0x0001e20000100a00 */
[----:B------:R-:W-:-:S02]  /*0170*/  IMAD.MOV.U32 R0, RZ, RZ, 0x58213ed2 ;  /* 0x58213ed2ff007424 */ /* 0x000fc400078e00ff */
[----:B------:R-:W-:Y:S01]  /*0180*/  IMAD.MOV.U32 R3, RZ, RZ, -0x75bd8fc ;  /* 0xf8a42704ff037424 */ /* 0x000fe200078e00ff */
[----:B------:R0:W-:Y:S01]  /*0190*/  STL.64 [R1+0x10], R12 ;  /* 0x0000100c01007387 */ /* 0x0001e20000100a00 */
[----:B------:R-:W-:Y:S02]  /*01a0*/  IMAD.MOV.U32 R2, RZ, RZ, 0x455f2458 ;  /* 0x455f2458ff027424 */ /* 0x000fe400078e00ff */
[----:B------:R-:W-:Y:S02]  /*01b0*/  IMAD.MOV.U32 R5, RZ, RZ, 0x511db0d6 ;  /* 0x511db0d6ff057424 */ /* 0x000fe400078e00ff */
[----:B------:R-:W-:Y:S01]  /*01c0*/  IMAD.MOV.U32 R4, RZ, RZ, -0x23270784 ;  /* 0xdcd8f87cff047424 */ /* 0x000fe200078e00ff */
[----:B------:R-:W-:Y:S06]  /*01d0*/  @!P0 BRA `(.L_x_1) ;  /* 0x0000002400548947 */ /* 0x000fec0003800000 */
[----:B0-----:R-:W-:Y:S02]  /*01e0*/  IMAD.MOV.U32 R13, RZ, RZ, R6 ;  /* 0x000000ffff0d7224 */ /* 0x001fe400078e0006 */
[----:B------:R-:W-:Y:S02]  /*01f0*/  IMAD.MOV.U32 R12, RZ, RZ, RZ ;  /* 0x000000ffff0c7224 */ /* 0x000fe400078e00ff */
[----:B------:R-:W-:Y:S02]  /*0200*/  IMAD.MOV.U32 R7, RZ, RZ, RZ ;  /* 0x000000ffff077224 */ /* 0x000fe400078e00ff */
[----:B------:R-:W-:Y:S02]  /*0210*/  IMAD.MOV.U32 R0, RZ, RZ, 0x58213ed2 ;  /* 0x58213ed2ff007424 */ /* 0x000fe400078e00ff */
[----:B------:R-:W-:Y:S02]  /*0220*/  IMAD.MOV.U32 R2, RZ, RZ, 0x455f2458 ;  /* 0x455f2458ff027424 */ /* 0x000fe400078e00ff */
[----:B------:R-:W-:-:S02]  /*0230*/  IMAD.MOV.U32 R3, RZ, RZ, -0x75bd8fc ;  /* 0xf8a42704ff037424 */ /* 0x000fc400078e00ff */
[----:B------:R-:W-:Y:S02]  /*0240*/  IMAD.MOV.U32 R4, RZ, RZ, -0x23270784 ;  /* 0xdcd8f87cff047424 */ /* 0x000fe400078e00ff */
[----:B------:R-:W-:-:S07]  /*0250*/  IMAD.MOV.U32 R5, RZ, RZ, 0x511db0d6 ;  /* 0x511db0d6ff057424 */ /* 0x000fce00078e00ff */
.L_x_10:
[----:B------:R-:W-:Y:S01]  /*0260*/  LOP3.LUT R22, R13, 0x3, RZ, 0xc0, !PT ;  /* 0x000000030d167812 */ /* 0x000fe200078ec0ff */
[----:B------:R-:W-:Y:S03]  /*0270*/  BSSY.RECONVERGENT B1, `(.L_x_2) ;  /* 0x0000245000017945 */ /* 0x000fe60003800200 */
[----:B------:R-:W-:-:S04]  /*0280*/  ISETP.NE.U32.AND P0, PT, R22, RZ, PT ;  /* 0x000000ff1600720c */ /* 0x000fc80003f05070 */
[----:B------:R-:W-:-:S13]  /*0290*/  ISETP.NE.AND.EX P0, PT, RZ, RZ, PT, P0 ;  /* 0x000000ffff00720c */ /* 0x000fda0003f05300 */
[----:B012---:R-:W-:Y:S05]  /*02a0*/  @!P0 BRA `(.L_x_3) ;  /* 0x0000002400048947 */ /* 0x007fea0003800000 */
[----:B------:R-:W0:Y:S01]  /*02b0*/  LDC.64 R8, c[0x4][RZ] ;  /* 0x01000000ff087b82 */ /* 0x000e220000000a00 */
[----:B------:R-:W-:Y:S01]  /*02c0*/  IMAD.MOV.U32 R0, RZ, RZ, RZ ;  /* 0x000000ffff007224 */ /* 0x000fe200078e00ff */
[----:B------:R-:W-:Y:S01]  /*02d0*/  CS2R R4, SRZ ;  /* 0x0000000000047805 */ /* 0x000fe2000001ff00 */
[----:B------:R-:W-:Y:S01]  /*02e0*/  IMAD.MOV.U32 R14, RZ, RZ, RZ ;  /* 0x000000ffff0e7224 */ /* 0x000fe200078e00ff */
[----:B------:R-:W-:Y:S01]  /*02f0*/  CS2R R2, SRZ ;  /* 0x0000000000027805 */ /* 0x000fe2000001ff00 */
[----:B0-----:R-:W-:-:S07]  /*0300*/  IMAD.WIDE.U32 R8, R7, 0xc80, R8 ;  /* 0x00000c8007087825 */ /* 0x001fce00078e0008 */
.L_x_5:
[----:B------:R-:W-:-:S06]  /*0310*/  IMAD R15, R14, 0x4, R1 ;  /* 0x000000040e0f7824 */ /* 0x000fcc00078e0201 */
[----:B-----5:R-:W5:Y:S01]  /*0320*/  LDL R15, [R15+0x4] ;  /* 0x000004000f0f7983 */ /* 0x020f620000100800 */
[----:B------:R-:W-:Y:S01]  /*0330*/  IMAD.SHL.U32 R16, R14, 0x20, RZ ;  /* 0x000000200e107824 */ /* 0x000fe200078e00ff */
[----:B------:R-:W-:-:S06]  /*0340*/  UMOV UR4, URZ ;  /* 0x000000ff00047c82 */ /* 0x000fcc0008000000 */
.L_x_4:
[----:B-----5:R-:W-:Y:S01]  /*0350*/  SHF.R.U32.HI R28, RZ, UR4, R15 ;  /* 0x00000004ff1c7c19 */ /* 0x020fe2000801160f */
[----:B------:R-:W-:-:S03]  /*0360*/  VIADD R10, R16, UR4 ;  /* 0x00000004100a7c36 */ /* 0x000fc60008000000 */
[----:B------:R-:W-:-:S04]  /*0370*/  LOP3.LUT R11, R28, 0x1, RZ, 0xc0, !PT ;  /* 0x000000011c0b7812 */ /* 0x000fc800078ec0ff */
[----:B------:R-:W-:Y:S01]  /*0380*/  ISETP.NE.U32.AND P0, PT, R11, 0x1, PT ;  /* 0x000000010b00780c */ /* 0x000fe20003f05070 */
[----:B------:R-:W-:-:S03]  /*0390*/  IMAD R11, R10, 0x5, RZ ;  /* 0x000000050a0b7824 */ /* 0x000fc600078e02ff */
[----:B------:R-:W-:Y:S01]  /*03a0*/  R2P PR, R28, 0x7e ;  /* 0x0000007e1c007804 */ /* 0x000fe20000000000 */
[----:B------:R-:W-:-:S08]  /*03b0*/  IMAD.WIDE.U32 R10, R11, 0x4, R8 ;  /* 0x000000040b0a7825 */ /* 0x000fd000078e0008 */
[----:B------:R-:W2:Y:S04]  /*03c0*/  @!P0 LDG.E R17, desc[UR6][R10.64] ;  /* 0x000000060a118981 */ /* 0x000ea8000c1e1900 */
[----:B------:R-:W3:Y:S04]  /*03d0*/  @!P0 LDG.E R19, desc[UR6][R10.64+0x4] ;  /* 0x000004060a138981 */ /* 0x000ee8000c1e1900 */
[----:B------:R-:W4:Y:S04]  /*03e0*/  @!P0 LDG.E R18, desc[UR6][R10.64+0x8] ;  /* 0x000008060a128981 */ /* 0x000f28000c1e1900 */
[----:B------:R-:W4:Y:S04]  /*03f0*/  @!P0 LDG.E R21, desc[UR6][R10.64+0xc] ;  /* 0x00000c060a158981 */ /* 0x000f28000c1e1900 */
[----:B------:R-:W4:Y:S04]  /*0400*/  @!P0 LDG.E R24, desc[UR6][R10.64+0x10] ;  /* 0x000010060a188981 */ /* 0x000f28000c1e1900 */
[----:B------:R-:W4:Y:S04]  /*0410*/  @P1 LDG.E R23, desc[UR6][R10.64+0x14] ;  /* 0x000014060a171981 */ /* 0x000f28000c1e1900 */
        /* <DEDUP_REMOVED lines=10> */
[----:B------:R-:W4:Y:S01]  /*04c0*/  @P4 LDG.E R36, desc[UR6][R10.64+0x58] ;  /* 0x000058060a244981 */ /* 0x000f22000c1e1900 */
[----:B--2---:R-:W-:-:S03]  /*04d0*/  @!P0 LOP3.LUT R0, R0, R17, RZ, 0x3c, !PT ;  /* 0x0000001100008212 */ /* 0x004fc600078e3cff */
[----:B------:R-:W2:Y:S01]  /*04e0*/  @P1 LDG.E R17, desc[UR6][R10.64+0x20] ;  /* 0x000020060a111981 */ /* 0x000ea2000c1e1900 */
[----:B---3--:R-:W-:-:S03]  /*04f0*/  @!P0 LOP3.LUT R2, R2, R19, RZ, 0x3c, !PT ;  /* 0x0000001302028212 */ /* 0x008fc600078e3cff */
[----:B------:R-:W3:Y:S01]  /*0500*/  @P2 LDG.E R19, desc[UR6][R10.64+0x2c] ;  /* 0x00002c060a132981 */ /* 0x000ee2000c1e1900 */
[----:B----4-:R-:W-:-:S03]  /*0510*/  @!P0 LOP3.LUT R3, R3, R18, RZ, 0x3c, !PT ;  /* 0x0000001203038212 */ /* 0x010fc600078e3cff */
[----:B------:R-:W4:Y:S01]  /*0520*/  @P1 LDG.E R18, desc[UR6][R10.64+0x1c] ;  /* 0x00001c060a121981 */ /* 0x000f22000c1e1900 */
[----:B------:R-:W-:-:S03]  /*0530*/  @!P0 LOP3.LUT R4, R4, R21, RZ, 0x3c, !PT ;  /* 0x0000001504048212 */ /* 0x000fc600078e3cff */
[----:B------:R-:W4:Y:S01]  /*0540*/  @P2 LDG.E R21, desc[UR6][R10.64+0x34] ;  /* 0x000034060a152981 */ /* 0x000f22000c1e1900 */
[----:B------:R-:W-:Y:S02]  /*0550*/  @!P0 LOP3.LUT R5, R5, R24, RZ, 0x3c, !PT ;  /* 0x0000001805058212 */ /* 0x000fe400078e3cff */
[----:B------:R-:W-:Y:S01]  /*0560*/  LOP3.LUT P0, RZ, R28, 0x80, RZ, 0xc0, !PT ;  /* 0x000000801cff7812 */ /* 0x000fe2000780c0ff */
[----:B------:R-:W4:Y:S01]  /*0570*/  @P1 LDG.E R24, desc[UR6][R10.64+0x24] ;  /* 0x000024060a181981 */ /* 0x000f22000c1e1900 */
[----:B------:R-:W-:-:S03]  /*0580*/  @P1 LOP3.LUT R0, R0, R23, RZ, 0x3c, !PT ;  /* 0x0000001700001212 */ /* 0x000fc600078e3cff */
[----:B------:R-:W4:Y:S01]  /*0590*/  @P3 LDG.E R23, desc[UR6][R10.64+0x40] ;  /* 0x000040060a173981 */ /* 0x000f22000c1e1900 */
[----:B------:R-:W-:-:S03]  /*05a0*/  @P2 LOP3.LUT R0, R0, R27, RZ, 0x3c, !PT ;  /* 0x0000001b00002212 */ /* 0x000fc600078e3cff */
[----:B------:R-:W4:Y:S01]  /*05b0*/  @P4 LDG.E R27, desc[UR6][R10.64+0x54] ;  /* 0x000054060a1b4981 */ /* 0x000f22000c1e1900 */
[----:B------:R-:W-:-:S03]  /*05c0*/  @P1 LOP3.LUT R2, R2, R25, RZ, 0x3c, !PT ;  /* 0x0000001902021212 */ /* 0x000fc600078e3cff */
[----:B------:R-:W4:Y:S01]  /*05d0*/  @P3 LDG.E R25, desc[UR6][R10.64+0x48] ;  /* 0x000048060a193981 */ /* 0x000f22000c1e1900 */
[----:B------:R-:W-:-:S03]  /*05e0*/  @P3 LOP3.LUT R0, R0, R29, RZ, 0x3c, !PT ;  /* 0x0000001d00003212 */ /* 0x000fc600078e3cff */
[----:B------:R-:W4:Y:S01]  /*05f0*/  @P0 LDG.E R29, desc[UR6][R10.64+0x8c] ;  /* 0x00008c060a1d0981 */ /* 0x000f22000c1e1900 */
[----:B------:R-:W-:-:S04]  /*0600*/  @P4 LOP3.LUT R0, R0, R31, RZ, 0x3c, !PT ;  /* 0x0000001f00004212 */ /* 0x000fc800078e3cff */
[----:B------:R-:W-:-:S04]  /*0610*/  @P5 LOP3.LUT R0, R0, R33, RZ, 0x3c, !PT ;  /* 0x0000002100005212 */ /* 0x000fc800078e3cff */
[----:B------:R-:W-:Y:S02]  /*0620*/  @P6 LOP3.LUT R0, R0, R35, RZ, 0x3c, !PT ;  /* 0x0000002300006212 */ /* 0x000fe400078e3cff */
[----:B--2---:R-:W-:Y:S02]  /*0630*/  @P1 LOP3.LUT R4, R4, R17, RZ, 0x3c, !PT ;  /* 0x0000001104041212 */ /* 0x004fe400078e3cff */
[----:B------:R-:W2:Y:S01]  /*0640*/  @P4 LDG.E R17, desc[UR6][R10.64+0x5c] ;  /* 0x00005c060a114981 */ /* 0x000ea2000c1e1900 */
[----:B---3--:R-:W-:-:S03]  /*0650*/  @P2 LOP3.LUT R2, R2, R19, RZ, 0x3c, !PT ;  /* 0x0000001302022212 */ /* 0x008fc600078e3cff */
[----:B------:R-:W3:Y:S01]  /*0660*/  @P5 LDG.E R19, desc[UR6][R10.64+0x68] ;  /* 0x000068060a135981 */ /* 0x000ee2000c1e1900 */
[----:B----4-:R-:W-:-:S03]  /*0670*/  @P1 LOP3.LUT R3, R3, R18, RZ, 0x3c, !PT ;  /* 0x0000001203031212 */ /* 0x010fc600078e3cff */
[----:B------:R-:W4:Y:S01]  /*0680*/  @P4 LDG.E R18, desc[UR6][R10.64+0x60] ;  /* 0x000060060a124981 */ /* 0x000f22000c1e1900 */
[----:B------:R-:W-:Y:S02]  /*0690*/  @P2 LOP3.LUT R3, R3, R26, RZ, 0x3c, !PT ;  /* 0x0000001a03032212 */ /* 0x000fe400078e3cff */
[----:B------:R-:W-:Y:S01]  /*06a0*/  @P2 LOP3.LUT R4, R4, R21, RZ, 0x3c, !PT ;  /* 0x0000001504042212 */ /* 0x000fe200078e3cff */
[----:B------:R-:W4:Y:S01]  /*06b0*/  @P5 LDG.E R26, desc[UR6][R10.64+0x74] ;  /* 0x000074060a1a5981 */ /* 0x000f22000c1e1900 */
[----:B------:R-:W-:-:S03]  /*06c0*/  @P1 LOP3.LUT R5, R5, R24, RZ, 0x3c, !PT ;  /* 0x0000001805051212 */ /* 0x000fc600078e3cff */
[----:B------:R-:W4:Y:S01]  /*06d0*/  @P5 LDG.E R24, desc[UR6][R10.64+0x6c] ;  /* 0x00006c060a185981 */ /* 0x000f22000c1e1900 */
[----:B------:R-:W-:-:S03]  /*06e0*/  @P3 LOP3.LUT R3, R3, R32, RZ, 0x3c, !PT ;  /* 0x0000002003033212 */ /* 0x000fc600078e3cff */
        /* <DEDUP_REMOVED lines=8> */
[----:B------:R-:W-:-:S03]  /*0770*/  @P0 LOP3.LUT R0, R0, R29, RZ, 0x3c, !PT ;  /* 0x0000001d00000212 */ /* 0x000fc600078e3cff */
[----:B------:R-:W4:Y:S01]  /*0780*/  @P6 LDG.E R32, desc[UR6][R10.64+0x88] ;  /* 0x000088060a206981 */ /* 0x000f22000c1e1900 */
[----:B------:R-:W-:Y:S02]  /*0790*/  @P4 LOP3.LUT R2, R2, R27, RZ, 0x3c, !PT ;  /* 0x0000001b02024212 */ /* 0x000fe400078e3cff */
[----:B------:R-:W-:Y:S01]  /*07a0*/  @P4 LOP3.LUT R3, R3, R36, RZ, 0x3c, !PT ;  /* 0x0000002403034212 */ /* 0x000fe200078e3cff */
[----:B------:R-:W4:Y:S04]  /*07b0*/  @P0 LDG.E R27, desc[UR6][R10.64+0x90] ;  /* 0x000090060a1b0981 */ /* 0x000f28000c1e1900 */
[----:B------:R-:W4:Y:S04]  /*07c0*/  @P0 LDG.E R34, desc[UR6][R10.64+0x94] ;  /* 0x000094060a220981 */ /* 0x000f28000c1e1900 */
[----:B------:R-:W4:Y:S04]  /*07d0*/  @P0 LDG.E R29, desc[UR6][R10.64+0x98] ;  /* 0x000098060a1d0981 */ /* 0x000f28000c1e1900 */
[----:B------:R-:W4:Y:S01]  /*07e0*/  @P0 LDG.E R36, desc[UR6][R10.64+0x9c] ;  /* 0x00009c060a240981 */ /* 0x000f22000c1e1900 */
[----:B--2---:R-:W-:-:S02]  /*07f0*/  @P4 LOP3.LUT R4, R4, R17, RZ, 0x3c, !PT ;  /* 0x0000001104044212 */ /* 0x004fc400078e3cff */
[----:B---3--:R-:W-:Y:S02]  /*0800*/  @P5 LOP3.LUT R2, R2, R19, RZ, 0x3c, !PT ;  /* 0x0000001302025212 */ /* 0x008fe400078e3cff */
[----:B----4-:R-:W-:-:S04]  /*0810*/  @P4 LOP3.LUT R5, R5, R18, RZ, 0x3c, !PT ;  /* 0x0000001205054212 */ /* 0x010fc800078e3cff */
[----:B------:R-:W-:Y:S02]  /*0820*/  @P5 LOP3.LUT R5, R5, R26, RZ, 0x3c, !PT ;  /* 0x0000001a05055212 */ /* 0x000fe400078e3cff */
[----:B------:R-:W-:Y:S02]  /*0830*/  @P5 LOP3.LUT R3, R3, R24, RZ, 0x3c, !PT ;  /* 0x0000001803035212 */ /* 0x000fe400078e3cff */
[----:B------:R-:W-:Y:S02]  /*0840*/  @P5 LOP3.LUT R4, R4, R21, RZ, 0x3c, !PT ;  /* 0x0000001504045212 */ /* 0x000fe400078e3cff */
[----:B------:R-:W-:Y:S02]  /*0850*/  @P6 LOP3.LUT R3, R3, R30, RZ, 0x3c, !PT ;  /* 0x0000001e03036212 */ /* 0x000fe400078e3cff */
[----:B------:R-:W-:Y:S02]  /*0860*/  @P6 LOP3.LUT R2, R2, R23, RZ, 0x3c, !PT ;  /* 0x0000001702026212 */ /* 0x000fe400078e3cff */
[----:B------:R-:W-:-:S02]  /*0870*/  @P6 LOP3.LUT R4, R4, R25, RZ, 0x3c, !PT ;  /* 0x0000001904046212 */ /* 0x000fc400078e3cff */
[----:B------:R-:W-:Y:S02]  /*0880*/  @P6 LOP3.LUT R5, R5, R32, RZ, 0x3c, !PT ;  /* 0x0000002005056212 */ /* 0x000fe400078e3cff */
[----:B------:R-:W-:Y:S02]  /*0890*/  @P0 LOP3.LUT R2, R2, R27, RZ, 0x3c, !PT ;  /* 0x0000001b02020212 */ /* 0x000fe400078e3cff */
[----:B------:R-:W-:Y:S02]  /*08a0*/  @P0 LOP3.LUT R3, R3, R34, RZ, 0x3c, !PT ;  /* 0x0000002203030212 */ /* 0x000fe400078e3cff */
[----:B------:R-:W-:Y:S02]  /*08b0*/  @P0 LOP3.LUT R4, R4, R29, RZ, 0x3c, !PT ;  /* 0x0000001d04040212 */ /* 0x000fe400078e3cff */
[----:B------:R-:W-:Y:S02]  /*08c0*/  @P0 LOP3.LUT R5, R5, R36, RZ, 0x3c, !PT ;  /* 0x0000002405050212 */ /* 0x000fe400078e3cff */
[----:B------:R-:W-:-:S13]  /*08d0*/  R2P PR, R28.B1, 0x7f ;  /* 0x0000007f1c007804 */ /* 0x000fda0000001000 */
[----:B------:R-:W2:Y:S04]  /*08e0*/  @P0 LDG.E R21, desc[UR6][R10.64+0xa0] ;  /* 0x0000a0060a150981 */ /* 0x000ea8000c1e1900 */
[----:B------:R-:W3:Y:S04]  /*08f0*/  @P0 LDG.E R25, desc[UR6][R10.64+0xac] ;  /* 0x0000ac060a190981 */ /* 0x000ee8000c1e1900 */
        /* <DEDUP_REMOVED lines=13> */
[----:B--2---:R-:W-:-:S03]  /*09d0*/  @P0 LOP3.LUT R0, R0, R21, RZ, 0x3c, !PT ;  /* 0x0000001500000212 */ /* 0x004fc600078e3cff */
[----:B------:R-:W2:Y:S01]  /*09e0*/  @P5 LDG.E R21, desc[UR6][R10.64+0x104] ;  /* 0x000104060a155981 */ /* 0x000ea2000c1e1900 */
[----:B---3--:R-:W-:-:S03]  /*09f0*/  @P0 LOP3.LUT R4, R4, R25, RZ, 0x3c, !PT ;  /* 0x0000001904040212 */ /* 0x008fc600078e3cff */
[----:B------:R-:W3:Y:S01]  /*0a00*/  @P1 LDG.E R25, desc[UR6][R10.64+0xc0] ;  /* 0x0000c0060a191981 */ /* 0x000ee2000c1e1900 */
[----:B----4-:R-:W-:-:S03]  /*0a10*/  @P0 LOP3.LUT R5, R5, R24, RZ, 0x3c, !PT ;  /* 0x0000001805050212 */ /* 0x010fc600078e3cff */
[----:B------:R-:W4:Y:S01]  /*0a20*/  @P1 LDG.E R24, desc[UR6][R10.64+0xbc] ;  /* 0x0000bc060a181981 */ /* 0x000f22000c1e1900 */
[----:B------:R-:W-:-:S03]  /*0a30*/  @P1 LOP3.LUT R0, R0, R27, RZ, 0x3c, !PT ;  /* 0x0000001b00001212 */ /* 0x000fc600078e3cff */
[----:B------:R-:W4:Y:S01]  /*0a40*/  @P2 LDG.E R27, desc[UR6][R10.64+0xcc] ;  /* 0x0000cc060a1b2981 */ /* 0x000f22000c1e1900 */
[----:B------:R-:W-:-:S03]  /*0a50*/  @P0 LOP3.LUT R2, R2, R23, RZ, 0x3c, !PT ;  /* 0x0000001702020212 */ /* 0x000fc600078e3cff */
[----:B------:R-:W4:Y:S01]  /*0a60*/  @P1 LDG.E R23, desc[UR6][R10.64+0xb8] ;  /* 0x0000b8060a171981 */ /* 0x000f22000c1e1900 */
[----:B------:R-:W-:Y:S02]  /*0a70*/  @P0 LOP3.LUT R3, R3, R18, RZ, 0x3c, !PT ;  /* 0x0000001203030212 */ /* 0x000fe400078e3cff */
[----:B------:R-:W-:Y:S01]  /*0a80*/  LOP3.LUT P0, RZ, R28, 0x8000, RZ, 0xc0, !PT ;  /* 0x000080001cff7812 */ /* 0x000fe2000780c0ff */
[----:B------:R-:W4:Y:S01]  /*0a90*/  @P3 LDG.E R18, desc[UR6][R10.64+0xec] ;  /* 0x0000ec060a123981 */ /* 0x000f22000c1e1900 */
[----:B------:R-:W-:-:S03]  /*0aa0*/  @P2 LOP3.LUT R0, R0, R29, RZ, 0x3c, !PT ;  /* 0x0000001d00002212 */ /* 0x000fc600078e3cff */
[----:B------:R-:W4:Y:S01]  /*0ab0*/  @P2 LDG.E R28, desc[UR6][R10.64+0xd0] ;  /* 0x0000d0060a1c2981 */ /* 0x000f22000c1e1900 */
[----:B------:R-:W-:-:S03]  /*0ac0*/  @P3 LOP3.LUT R0, R0, R17, RZ, 0x3c, !PT ;  /* 0x0000001100003212 */ /* 0x000fc600078e3cff */
[----:B------:R-:W4:Y:S04]  /*0ad0*/  @P2 LDG.E R29, desc[UR6][R10.64+0xd4] ;  /* 0x0000d4060a1d2981 */ /* 0x000f28000c1e1900 */
[----:B------:R-:W4:Y:S01]  /*0ae0*/  @P3 LDG.E R17, desc[UR6][R10.64+0xe8] ;  /* 0x0000e8060a113981 */ /* 0x000f22000c1e1900 */
[----:B------:R-:W-:Y:S02]  /*0af0*/  @P4 LOP3.LUT R0, R0, R19, RZ, 0x3c, !PT ;  /* 0x0000001300004212 */ /* 0x000fe400078e3cff */
[----:B------:R-:W-:Y:S01]  /*0b00*/  @P1 LOP3.LUT R5, R5, R26, RZ, 0x3c, !PT ;  /* 0x0000001a05051212 */ /* 0x000fe200078e3cff */
[----:B------:R-:W4:Y:S04]  /*0b10*/  @P4 LDG.E R19, desc[UR6][R10.64+0xf4] ;  /* 0x0000f4060a134981 */ /* 0x000f28000c1e1900 */
[----:B------:R-:W4:Y:S01]  /*0b20*/  @P4 LDG.E R26, desc[UR6][R10.64+0x100] ;  /* 0x000100060a1a4981 */ /* 0x000f22000c1e1900 */
[----:B------:R-:W-:-:S03]  /*0b30*/  @P2 LOP3.LUT R5, R5, R30, RZ, 0x3c, !PT ;  /* 0x0000001e05052212 */ /* 0x000fc600078e3cff */
        /* <DEDUP_REMOVED lines=23> */
[----:B------:R-:W4:Y:S04]  /*0cb0*/  @P0 LDG.E R18, desc[UR6][R10.64+0x134] ;  /* 0x000134060a120981 */ /* 0x000f28000c1e1900 */
[----:B------:R-:W4:Y:S01]  /*0cc0*/  @P0 LDG.E R31, desc[UR6][R10.64+0x138] ;  /* 0x000138060a1f0981 */ /* 0x000f22000c1e1900 */
[----:B------:R-:W-:Y:S01]  /*0cd0*/  UIADD3 UR4, UPT, UPT, UR4, 0x10, URZ ;  /* 0x0000001004047890 */ /* 0x000fe2000fffe0ff */
[----:B------:R-:W-:Y:S02]  /*0ce0*/  @P4 LOP3.LUT R2, R2, R19, RZ, 0x3c, !PT ;  /* 0x0000001302024212 */ /* 0x000fe400078e3cff */
[----:B------:R-:W-:Y:S01]  /*0cf0*/  @P4 LOP3.LUT R5, R5, R26, RZ, 0x3c, !PT ;  /* 0x0000001a05054212 */ /* 0x000fe200078e3cff */
[----:B------:R-:W-:-:S03]  /*0d00*/  UISETP.NE.AND UP0, UPT, UR4, 0x20, UPT ;  /* 0x000000200400788c */ /* 0x000fc6000bf05270 */
[----:B------:R-:W-:Y:S02]  /*0d10*/  @P5 LOP3.LUT R5, R5, R30, RZ, 0x3c, !PT ;  /* 0x0000001e05055212 */ /* 0x000fe400078e3cff */
[----:B------:R-:W-:Y:S02]  /*0d20*/  @P6 LOP3.LUT R0, R0, R33, RZ, 0x3c, !PT ;  /* 0x0000002100006212 */ /* 0x000fe400078e3cff */
[----:B------:R-:W-:Y:S02]  /*0d30*/  @P6 LOP3.LUT R5, R5, R34, RZ, 0x3c, !PT ;  /* 0x0000002205056212 */ /* 0x000fe400078e3cff */
[----:B------:R-:W-:Y:S02]  /*0d40*/  @P0 LOP3.LUT R0, R0, R35, RZ, 0x3c, !PT ;  /* 0x0000002300000212 */ /* 0x000fe400078e3cff */
[----:B------:R-:W-:Y:S02]  /*0d50*/  @P0 LOP3.LUT R5, R5, R36, RZ, 0x3c, !PT ;  /* 0x0000002405050212 */ /* 0x000fe400078e3cff */
[----:B--2---:R-:W-:-:S04]  /*0d60*/  @P4 LOP3.LUT R4, R4, R21, RZ, 0x3c, !PT ;  /* 0x0000001504044212 */ /* 0x004fc800078e3cff */
[----:B---3--:R-:W-:Y:S02]  /*0d70*/  @P5 LOP3.LUT R4, R4, R25, RZ, 0x3c, !PT ;  /* 0x0000001904045212 */ /* 0x008fe400078e3cff */
[----:B----4-:R-:W-:Y:S02]  /*0d80*/  @P4 LOP3.LUT R3, R3, R24, RZ, 0x3c, !PT ;  /* 0x0000001803034212 */ /* 0x010fe400078e3cff */
[----:B------:R-:W-:-:S04]  /*0d90*/  @P5 LOP3.LUT R2, R2, R23, RZ, 0x3c, !PT ;  /* 0x0000001702025212 */ /* 0x000fc800078e3cff */
[----:B------:R-:W-:Y:S02]  /*0da0*/  @P6 LOP3.LUT R2, R2, R27, RZ, 0x3c, !PT ;  /* 0x0000001b02026212 */ /* 0x000fe400078e3cff */
[----:B------:R-:W-:Y:S02]  /*0db0*/  @P5 LOP3.LUT R3, R3, R28, RZ, 0x3c, !PT ;  /* 0x0000001c03035212 */ /* 0x000fe400078e3cff */
[----:B------:R-:W-:Y:S02]  /*0dc0*/  @P0 LOP3.LUT R2, R2, R29, RZ, 0x3c, !PT ;  /* 0x0000001d02020212 */ /* 0x000fe400078e3cff */
[----:B------:R-:W-:Y:S02]  /*0dd0*/  @P6 LOP3.LUT R3, R3, R32, RZ, 0x3c, !PT ;  /* 0x0000002003036212 */ /* 0x000fe400078e3cff */
[----:B------:R-:W-:Y:S02]  /*0de0*/  @P6 LOP3.LUT R4, R4, R17, RZ, 0x3c, !PT ;  /* 0x0000001104046212 */ /* 0x000fe400078e3cff */
[----:B------:R-:W-:-:S02]  /*0df0*/  @P0 LOP3.LUT R3, R3, R18, RZ, 0x3c, !PT ;  /* 0x0000001203030212 */ /* 0x000fc400078e3cff */
[----:B------:R-:W-:Y:S01]  /*0e00*/  @P0 LOP3.LUT R4, R4, R31, RZ, 0x3c, !PT ;  /* 0x0000001f04040212 */ /* 0x000fe200078e3cff */
[----:B------:R-:W-:Y:S06]  /*0e10*/  BRA.U UP0, `(.L_x_4) ;  /* 0xfffffff5004c7547 */ /* 0x000fec000b83ffff */
[----:B------:R-:W-:-:S05]  /*0e20*/  VIADD R14, R14, 0x1 ;  /* 0x000000010e0e7836 */ /* 0x000fca0000000000 */
[----:B------:R-:W-:-:S13]  /*0e30*/  ISETP.NE.AND P0, PT, R14, 0x5, PT ;  /* 0x000000050e00780c */ /* 0x000fda0003f05270 */
[----:B------:R-:W-:Y:S05]  /*0e40*/  @P0 BRA `(.L_x_5) ;  /* 0xfffffff400300947 */ /* 0x000fea000383ffff */
[----:B------:R0:W-:Y:S01]  /*0e50*/  STL [R1+0x4], R0 ;  /* 0x0000040001007387 */ /* 0x0001e20000100800 */
[----:B------:R-:W-:-:S03]  /*0e60*/  ISETP.NE.U32.AND P0, PT, R22, 0x1, PT ;  /* 0x000000011600780c */ /* 0x000fc60003f05070 */
[----:B------:R0:W-:Y:S01]  /*0e70*/  STL.64 [R1+0x8], R2 ;  /* 0x0000080201007387 */ /* 0x0001e20000100a00 */
[----:B------:R-:W-:-:S03]  /*0e80*/  ISETP.NE.AND.EX P0, PT, RZ, RZ, PT, P0 ;  /* 0x000000ffff00720c */ /* 0x000fc60003f05300 */
[----:B------:R0:W-:Y:S10]  /*0e90*/  STL.64 [R1+0x10], R4 ;  /* 0x0000100401007387 */ /* 0x0001f40000100a00 */
[----:B------:R-:W-:Y:S05]  /*0ea0*/  @!P0 BRA `(.L_x_3) ;  /* 0x0000001800048947 */ /* 0x000fea0003800000 */
[----:B------:R-:W-:Y:S01]  /*0eb0*/  UMOV UR4, URZ ;  /* 0x000000ff00047c82 */ /* 0x000fe20008000000 */
[----:B------:R-:W-:Y:S01]  /*0ec0*/  UMOV UR5, URZ ;  /* 0x000000ff00057c82 */ /* 0x000fe20008000000 */
[----:B0-----:R-:W-:Y:S02]  /*0ed0*/  IMAD.MOV.U32 R0, RZ, RZ, RZ ;  /* 0x000000ffff007224 */ /* 0x001fe400078e00ff */
[----:B------:R-:W-:Y:S02]  /*0ee0*/  IMAD.MOV.U32 R14, RZ, RZ, RZ ;  /* 0x000000ffff0e7224 */ /* 0x000fe400078e00ff */
[----:B------:R-:W-:Y:S02]  /*0ef0*/  IMAD.U32 R5, RZ, RZ, UR4 ;  /* 0x00000004ff057e24 */ /* 0x000fe4000f8e00ff */
[----:B------:R-:W-:Y:S02]  /*0f00*/  IMAD.U32 R4, RZ, RZ, UR5 ;  /* 0x00000005ff047e24 */ /* 0x000fe4000f8e00ff */
[----:B------:R-:W-:-:S02]  /*0f10*/  IMAD.U32 R3, RZ, RZ, UR4 ;  /* 0x00000004ff037e24 */ /* 0x000fc4000f8e00ff */
[----:B------:R-:W-:-:S07]  /*0f20*/  IMAD.U32 R2, RZ, RZ, UR5 ;  /* 0x00000005ff027e24 */ /* 0x000fce000f8e00ff */
.L_x_7:
[----:B------:R-:W-:-:S06]  /*0f30*/  IMAD R15, R14, 0x4, R1 ;  /* 0x000000040e0f7824 */ /* 0x000fcc00078e0201 */
[----:B------:R-:W5:Y:S01]  /*0f40*/  LDL R15, [R15+0x4] ;  /* 0x000004000f0f7983 */ /* 0x000f620000100800 */
[----:B------:R-:W-:Y:S01]  /*0f50*/  IMAD.SHL.U32 R16, R14, 0x20, RZ ;  /* 0x000000200e107824 */ /* 0x000fe200078e00ff */
[----:B------:R-:W-:-:S06]  /*0f60*/  UMOV UR4, URZ ;  /* 0x000000ff00047c82 */ /* 0x000fcc0008000000 */
.L_x_6:
        /* <DEDUP_REMOVED lines=181> */
[----:B------:R-:W-:Y:S05]  /*1ac0*/  @P0 BRA `(.L_x_3) ;  /* 0x0000000800fc0947 */ /* 0x000fea0003800000 */
[----:B------:R-:W-:Y:S01]  /*1ad0*/  UMOV UR4, URZ ;  /* 0x000000ff00047c82 */ /* 0x000fe20008000000 */
[----:B------:R-:W-:Y:S01]  /*1ae0*/  UMOV UR5, URZ ;  /* 0x000000ff00057c82 */ /* 0x000fe20008000000 */
[----:B-1----:R-:W-:Y:S02]  /*1af0*/  IMAD.MOV.U32 R0, RZ, RZ, RZ ;  /* 0x000000ffff007224 */ /* 0x002fe400078e00ff */
[----:B------:R-:W-:Y:S02]  /*1b00*/  IMAD.MOV.U32 R14, RZ, RZ, RZ ;  /* 0x000000ffff0e7224 */ /* 0x000fe400078e00ff */
[----:B------:R-:W-:Y:S02]  /*1b10*/  IMAD.U32 R5, RZ, RZ, UR4 ;  /* 0x00000004ff057e24 */ /* 0x000fe4000f8e00ff */
[----:B------:R-:W-:Y:S02]  /*1b20*/  IMAD.U32 R4, RZ, RZ, UR5 ;  /* 0x00000005ff047e24 */ /* 0x000fe4000f8e00ff */
[----:B------:R-:W-:-:S02]  /*1b30*/  IMAD.U32 R3, RZ, RZ, UR4 ;  /* 0x00000004ff037e24 */ /* 0x000fc4000f8e00ff */
[----:B------:R-:W-:-:S07]  /*1b40*/  IMAD.U32 R2, RZ, RZ, UR5 ;  /* 0x00000005ff027e24 */ /* 0x000fce000f8e00ff */
.L_x_9:
[----:B------:R-:W-:-:S06]  /*1b50*/  IMAD R15, R14, 0x4, R1 ;  /* 0x000000040e0f7824 */ /* 0x000fcc00078e0201 */
[----:B------:R-:W5:Y:S01]  /*1b60*/  LDL R15, [R15+0x4] ;  /* 0x000004000f0f7983 */ /* 0x000f620000100800 */
[----:B------:R-:W-:Y:S01]  /*1b70*/  IMAD.SHL.U32 R16, R14, 0x20, RZ ;  /* 0x000000200e107824 */ /* 0x000fe200078e00ff */
[----:B------:R-:W-:-:S06]  /*1b80*/  UMOV UR4, URZ ;  /* 0x000000ff00047c82 */ /* 0x000fcc0008000000 */
.L_x_8:
        /* <DEDUP_REMOVED lines=8> */
[----:B------:R-:W3:Y:S04]  /*1c10*/  @P1 LDG.E R23, desc[UR6][R10.64+0x14] ;  /* 0x000014060a171981 */ /* 0x000ee8000c1e1900 */
[----:B------:R-:W4:Y:S04]  /*1c20*/  @!P0 LDG.E R18, desc[UR6][R10.64+0x8] ;  /* 0x000008060a128981 */ /* 0x000f28000c1e1900 */
[----:B------:R-:W4:Y:S04]  /*1c30*/  @!P0 LDG.E R22, desc[UR6][R10.64+0x10] ;  /* 0x000010060a168981 */ /* 0x000f28000c1e1900 */
[----:B------:R-:W4:Y:S04]  /*1c40*/  @P2 LDG.E R25, desc[UR6][R10.64+0x28] ;  /* 0x000028060a192981 */ /* 0x000f28000c1e1900 */
        /* <DEDUP_REMOVED lines=12> */
[----:B---3--:R-:W-:-:S03]  /*1d10*/  @P1 LOP3.LUT R0, R0, R23, RZ, 0x3c, !PT ;  /* 0x0000001700001212 */ /* 0x008fc600078e3cff */
[----:B------:R-:W3:Y:S01]  /*1d20*/  @P2 LDG.E R23, desc[UR6][R10.64+0x34] ;  /* 0x000034060a172981 */ /* 0x000ee2000c1e1900 */
[----:B----4-:R-:W-:-:S03]  /*1d30*/  @!P0 LOP3.LUT R3, R3, R18, RZ, 0x3c, !PT ;  /* 0x0000001203038212 */ /* 0x010fc600078e3cff */
[----:B------:R-:W4:Y:S01]  /*1d40*/  @P1 LDG.E R18, desc[UR6][R10.64+0x1c] ;  /* 0x00001c060a121981 */ /* 0x000f22000c1e1900 */
[----:B------:R-:W-:-:S03]  /*1d50*/  @!P0 LOP3.LUT R5, R5, R22, RZ, 0x3c, !PT ;  /* 0x0000001605058212 */ /* 0x000fc600078e3cff */
[----:B------:R-:W3:Y:S01]  /*1d60*/  @P1 LDG.E R22, desc[UR6][R10.64+0x24] ;  /* 0x000024060a161981 */ /* 0x000ee2000c1e1900 */
[----:B------:R-:W-:-:S03]  /*1d70*/  @P2 LOP3.LUT R0, R0, R25, RZ, 0x3c, !PT ;  /* 0x0000001900002212 */ /* 0x000fc600078e3cff */
[----:B------:R-:W3:Y:S01]  /*1d80*/  @P3 LDG.E R25, desc[UR6][R10.64+0x40] ;  /* 0x000040060a193981 */ /* 0x000ee2000c1e1900 */
[----:B------:R-:W-:-:S03]  /*1d90*/  @!P0 LOP3.LUT R2, R2, R19, RZ, 0x3c, !PT ;  /* 0x0000001302028212 */ /* 0x000fc600078e3cff */
[----:B------:R-:W3:Y:S01]  /*1da0*/  @P1 LDG.E R19, desc[UR6][R10.64+0x20] ;  /* 0x000020060a131981 */ /* 0x000ee2000c1e1900 */
[----:B------:R-:W-:-:S03]  /*1db0*/  @!P0 LOP3.LUT R4, R4, R21, RZ, 0x3c, !PT ;  /* 0x0000001504048212 */ /* 0x000fc600078e3cff */
[----:B------:R-:W3:Y:S01]  /*1dc0*/  @P2 LDG.E R21, desc[UR6][R10.64+0x2c] ;  /* 0x00002c060a152981 */ /* 0x000ee2000c1e1900 */
[----:B------:R-:W-:-:S03]  /*1dd0*/  @P3 LOP3.LUT R0, R0, R27, RZ, 0x3c, !PT ;  /* 0x0000001b00003212 */ /* 0x000fc600078e3cff */
[----:B------:R-:W3:Y:S01]  /*1de0*/  @P3 LDG.E R27, desc[UR6][R10.64+0x48] ;  /* 0x000048060a1b3981 */ /* 0x000ee2000c1e1900 */
[----:B------:R-:W-:-:S03]  /*1df0*/  @P4 LOP3.LUT R0, R0, R29, RZ, 0x3c, !PT ;  /* 0x0000001d00004212 */ /* 0x000fc600078e3cff */
[----:B------:R-:W3:Y:S01]  /*1e00*/  @P4 LDG.E R29, desc[UR6][R10.64+0x54] ;  /* 0x000054060a1d4981 */ /* 0x000ee2000c1e1900 */
[----:B------:R-:W-:-:S13]  /*1e10*/  LOP3.LUT P0, RZ, R26, 0x80, RZ, 0xc0, !PT ;  /* 0x000000801aff7812 */ /* 0x000fda000780c0ff */
[----:B------:R-:W3:Y:S01]  /*1e20*/  @P0 LDG.E R34, desc[UR6][R10.64+0x94] ;  /* 0x000094060a220981 */ /* 0x000ee2000c1e1900 */
[----:B------:R-:W-:-:S03]  /*1e30*/  @P5 LOP3.LUT R0, R0, R31, RZ, 0x3c, !PT ;  /* 0x0000001f00005212 */ /* 0x000fc600078e3cff */
[----:B------:R-:W3:Y:S04]  /*1e40*/  @P0 LDG.E R36, desc[UR6][R10.64+0x9c] ;  /* 0x00009c060a240981 */ /* 0x000ee8000c1e1900 */
[----:B------:R-:W3:Y:S01]  /*1e50*/  @P0 LDG.E R31, desc[UR6][R10.64+0x8c] ;  /* 0x00008c060a1f0981 */ /* 0x000ee2000c1e1900 */
[----:B--2---:R-:W-:-:S03]  /*1e60*/  @P1 LOP3.LUT R2, R2, R17, RZ, 0x3c, !PT ;  /* 0x0000001102021212 */ /* 0x004fc600078e3cff */
[----:B------:R-:W2:Y:S01]  /*1e70*/  @P4 LDG.E R17, desc[UR6][R10.64+0x5c] ;  /* 0x00005c060a114981 */ /* 0x000ea2000c1e1900 */
[----:B----4-:R-:W-:-:S03]  /*1e80*/  @P1 LOP3.LUT R3, R3, R18, RZ, 0x3c, !PT ;  /* 0x0000001203031212 */ /* 0x010fc600078e3cff */
[----:B------:R-:W4:Y:S01]  /*1e90*/  @P4 LDG.E R18, desc[UR6][R10.64+0x58] ;  /* 0x000058060a124981 */ /* 0x000f22000c1e1900 */
[----:B---3--:R-:W-:-:S03]  /*1ea0*/  @P1 LOP3.LUT R5, R5, R22, RZ, 0x3c, !PT ;  /* 0x0000001605051212 */ /* 0x008fc600078e3cff */
[----:B------:R-:W3:Y:S01]  /*1eb0*/  @P4 LDG.E R22, desc[UR6][R10.64+0x60] ;  /* 0x000060060a164981 */ /* 0x000ee2000c1e1900 */
[----:B------:R-:W-:Y:S02]  /*1ec0*/  @P2 LOP3.LUT R3, R3, R24, RZ, 0x3c, !PT ;  /* 0x0000001803032212 */ /* 0x000fe400078e3cff */
[----:B------:R-:W-:Y:S01]  /*1ed0*/  @P2 LOP3.LUT R5, R5, R28, RZ, 0x3c, !PT ;  /* 0x0000001c05052212 */ /* 0x000fe200078e3cff */
[----:B------:R-:W3:Y:S01]  /*1ee0*/  @P5 LDG.E R24, desc[UR6][R10.64+0x6c] ;  /* 0x00006c060a185981 */ /* 0x000ee2000c1e1900 */
[----:B------:R-:W-:-:S03]  /*1ef0*/  @P1 LOP3.LUT R4, R4, R19, RZ, 0x3c, !PT ;  /* 0x0000001304041212 */ /* 0x000fc600078e3cff */
[----:B------:R-:W3:Y:S01]  /*1f00*/  @P5 LDG.E R19, desc[UR6][R10.64+0x68] ;  /* 0x000068060a135981 */ /* 0x000ee2000c1e1900 */
[----:B------:R-:W-:-:S03]  /*1f10*/  @P2 LOP3.LUT R2, R2, R21, RZ, 0x3c, !PT ;  /* 0x0000001502022212 */ /* 0x000fc600078e3cff */
[----:B------:R-:W3:Y:S01]  /*1f20*/  @P5 LDG.E R21, desc[UR6][R10.64+0x70] ;  /* 0x000070060a155981 */ /* 0x000ee2000c1e1900 */
[----:B------:R-:W-:-:S03]  /*1f30*/  @P2 LOP3.LUT R4, R4, R23, RZ, 0x3c, !PT ;  /* 0x0000001704042212 */ /* 0x000fc600078e3cff */
        /* <DEDUP_REMOVED lines=9> */
[----:B------:R-:W3:Y:S04]  /*1fd0*/  @P6 LDG.E R32, desc[UR6][R10.64+0x88] ;  /* 0x000088060a206981 */ /* 0x000ee8000c1e1900 */
[----:B------:R-:W3:Y:S04]  /*1fe0*/  @P0 LDG.E R27, desc[UR6][R10.64+0x90] ;  /* 0x000090060a1b0981 */ /* 0x000ee8000c1e1900 */
[----:B------:R-:W3:Y:S01]  /*1ff0*/  @P0 LDG.E R29, desc[UR6][R10.64+0x98] ;  /* 0x000098060a1d0981 */ /* 0x000ee2000c1e1900 */
[----:B------:R-:W-:-:S04]  /*2000*/  @P6 LOP3.LUT R0, R0, R33, RZ, 0x3c, !PT ;  /* 0x0000002100006212 */ /* 0x000fc800078e3cff */
[----:B------:R-:W-:Y:S02]  /*2010*/  @P0 LOP3.LUT R0, R0, R31, RZ, 0x3c, !PT ;  /* 0x0000001f00000212 */ /* 0x000fe400078e3cff */
[----:B--2---:R-:W-:Y:S02]  /*2020*/  @P4 LOP3.LUT R4, R4, R17, RZ, 0x3c, !PT ;  /* 0x0000001104044212 */ /* 0x004fe400078e3cff */
[----:B----4-:R-:W-:Y:S02]  /*2030*/  @P4 LOP3.LUT R3, R3, R18, RZ, 0x3c, !PT ;  /* 0x0000001203034212 */ /* 0x010fe400078e3cff */
[----:B---3--:R-:W-:Y:S02]  /*2040*/  @P4 LOP3.LUT R5, R5, R22, RZ, 0x3c, !PT ;  /* 0x0000001605054212 */ /* 0x008fe400078e3cff */
[----:B------:R-:W-:Y:S02]  /*2050*/  @P5 LOP3.LUT R3, R3, R24, RZ, 0x3c, !PT ;  /* 0x0000001803035212 */ /* 0x000fe400078e3cff */
[----:B------:R-:W-:-:S02]  /*2060*/  @P5 LOP3.LUT R2, R2, R19, RZ, 0x3c, !PT ;  /* 0x0000001302025212 */ /* 0x000fc400078e3cff */
        /* <DEDUP_REMOVED lines=35> */
[----:B------:R-:W-:Y:S02]  /*22a0*/  @P0 LOP3.LUT R5, R5, R22, RZ, 0x3c, !PT ;  /* 0x0000001605050212 */ /* 0x000fe400078e3cff */
[----:B------:R-:W-:Y:S01]  /*22b0*/  LOP3.LUT P0, RZ, R26, 0x8000, RZ, 0xc0, !PT ;  /* 0x000080001aff7812 */ /* 0x000fe2000780c0ff */
[----:B------:R-:W3:Y:S04]  /*22c0*/  @P1 LDG.E R22, desc[UR6][R10.64+0xbc] ;  /* 0x0000bc060a161981 */ /* 0x000ee8000c1e1900 */
[----:B------:R-:W4:Y:S01]  /*22d0*/  @P2 LDG.E R26, desc[UR6][R10.64+0xd0] ;  /* 0x0000d0060a1a2981 */ /* 0x000f22000c1e1900 */
[----:B------:R-:W-:-:S03]  /*22e0*/  @P1 LOP3.LUT R0, R0, R17, RZ, 0x3c, !PT ;  /* 0x0000001100001212 */ /* 0x000fc600078e3cff */
[----:B------:R-:W4:Y:S04]  /*22f0*/  @P3 LDG.E R17, desc[UR6][R10.64+0xe8] ;  /* 0x0000e8060a113981 */ /* 0x000f28000c1e1900 */
[----:B------:R-:W4:Y:S01]  /*2300*/  @P0 LDG.E R30, desc[UR6][R10.64+0x12c] ;  /* 0x00012c060a1e0981 */ /* 0x000f22000c1e1900 */
[----:B------:R-:W-:-:S03]  /*2310*/  @P2 LOP3.LUT R0, R0, R19, RZ, 0x3c, !PT ;  /* 0x0000001300002212 */ /* 0x000fc600078e3cff */
[----:B------:R-:W4:Y:S04]  /*2320*/  @P4 LDG.E R19, desc[UR6][R10.64+0xf4] ;  /* 0x0000f4060a134981 */ /* 0x000f28000c1e1900 */
[----:B------:R-:W4:Y:S01]  /*2330*/  @P0 LDG.E R34, desc[UR6][R10.64+0x134] ;  /* 0x000134060a220981 */ /* 0x000f22000c1e1900 */
[----:B------:R-:W-:-:S03]  /*2340*/  @P1 LOP3.LUT R5, R5, R24, RZ, 0x3c, !PT ;  /* 0x0000001805051212 */ /* 0x000fc600078e3cff */
[----:B------:R-:W4:Y:S01]  /*2350*/  @P4 LDG.E R24, desc[UR6][R10.64+0xf8] ;  /* 0x0000f8060a184981 */ /* 0x000f22000c1e1900 */
[----:B------:R-:W-:-:S03]  /*2360*/  @P2 LOP3.LUT R5, R5, R28, RZ, 0x3c, !PT ;  /* 0x0000001c05052212 */ /* 0x000fc600078e3cff */
[----:B------:R-:W4:Y:S04]  /*2370*/  @P5 LDG.E R28, desc[UR6][R10.64+0x10c] ;  /* 0x00010c060a1c5981 */ /* 0x000f28000c1e1900 */
[----:B------:R-:W4:Y:S01]  /*2380*/  @P0 LDG.E R36, desc[UR6][R10.64+0x13c] ;  /* 0x00013c060a240981 */ /* 0x000f22000c1e1900 */
[----:B--2---:R-:W-:-:S03]  /*2390*/  @P3 LOP3.LUT R0, R0, R21, RZ, 0x3c, !PT ;  /* 0x0000001500003212 */ /* 0x004fc600078e3cff */
[----:B------:R-:W2:Y:S01]  /*23a0*/  @P4 LDG.E R21, desc[UR6][R10.64+0xfc] ;  /* 0x0000fc060a154981 */ /* 0x000ea2000c1e1900 */
[----:B------:R-:W-:-:S04]  /*23b0*/  @P4 LOP3.LUT R0, R0, R33, RZ, 0x3c, !PT ;  /* 0x0000002100004212 */ /* 0x000fc800078e3cff */
[----:B------:R-:W-:-:S04]  /*23c0*/  @P5 LOP3.LUT R0, R0, R35, RZ, 0x3c, !PT ;  /* 0x0000002300005212 */ /* 0x000fc800078e3cff */
[----:B------:R-:W-:Y:S02]  /*23d0*/  @P6 LOP3.LUT R0, R0, R37, RZ, 0x3c, !PT ;  /* 0x0000002500006212 */ /* 0x000fe400078e3cff */
[----:B---3--:R-:W-:Y:S02]  /*23e0*/  @P1 LOP3.LUT R3, R3, R22, RZ, 0x3c, !PT ;  /* 0x0000001603031212 */ /* 0x008fe400078e3cff */
[----:B------:R-:W3:Y:S02]  /*23f0*/  @P3 LDG.E R22, desc[UR6][R10.64+0xec] ;  /* 0x0000ec060a163981 */ /* 0x000ee4000c1e1900 */
[----:B----4-:R-:W-:Y:S02]  /*2400*/  @P2 LOP3.LUT R3, R3, R26, RZ, 0x3c, !PT ;  /* 0x0000001a03032212 */ /* 0x010fe400078e3cff */
        /* <DEDUP_REMOVED lines=14> */
[----:B------:R-:W4:Y:S04]  /*24f0*/  @P6 LDG.E R29, desc[UR6][R10.64+0x124] ;  /* 0x000124060a1d6981 */ /* 0x000f28000c1e1900 */
[----:B------:R-:W4:Y:S04]  /*2500*/  @P0 LDG.E R17, desc[UR6][R10.64+0x130] ;  /* 0x000130060a110981 */ /* 0x000f28000c1e1900 */
[----:B------:R-:W4:Y:S01]  /*2510*/  @P0 LDG.E R31, desc[UR6][R10.64+0x138] ;  /* 0x000138060a1f0981 */ /* 0x000f22000c1e1900 */
[----:B------:R-:W-:Y:S01]  /*2520*/  UIADD3 UR4, UPT, UPT, UR4, 0x10, URZ ;  /* 0x0000001004047890 */ /* 0x000fe2000fffe0ff */
[----:B------:R-:W-:-:S02]  /*2530*/  @P4 LOP3.LUT R2, R2, R19, RZ, 0x3c, !PT ;  /* 0x0000001302024212 */ /* 0x000fc400078e3cff */
[----:B------:R-:W-:Y:S01]  /*2540*/  @P4 LOP3.LUT R3, R3, R24, RZ, 0x3c, !PT ;  /* 0x0000001803034212 */ /* 0x000fe200078e3cff */
[----:B------:R-:W-:-:S03]  /*2550*/  UISETP.NE.AND UP0, UPT, UR4, 0x20, UPT ;  /* 0x000000200400788c */ /* 0x000fc6000bf05270 */
[----:B------:R-:W-:Y:S02]  /*2560*/  @P5 LOP3.LUT R3, R3, R28, RZ, 0x3c, !PT ;  /* 0x0000001c03035212 */ /* 0x000fe400078e3cff */
[----:B--2---:R-:W-:Y:S02]  /*2570*/  @P4 LOP3.LUT R4, R4, R21, RZ, 0x3c, !PT ;  /* 0x0000001504044212 */ /* 0x004fe400078e3cff */
[----:B---3--:R-:W-:-:S04]  /*2580*/  @P3 LOP3.LUT R5, R5, R22, RZ, 0x3c, !PT ;  /* 0x0000001605053212 */ /* 0x008fc800078e3cff */
[----:B----4-:R-:W-:Y:S02]  /*2590*/  @P4 LOP3.LUT R5, R5, R26, RZ, 0x3c, !PT ;  /* 0x0000001a05054212 */ /* 0x010fe400078e3cff */
        /* <DEDUP_REMOVED lines=10> */
[----:B------:R-:W-:Y:S01]  /*2640*/  @P0 LOP3.LUT R4, R4, R31, RZ, 0x3c, !PT ;  /* 0x0000001f04040212 */ /* 0x000fe200078e3cff */
[----:B------:R-:W-:Y:S06]  /*2650*/  BRA.U UP0, `(.L_x_8) ;  /* 0xfffffff5004c7547 */ /* 0x000fec000b83ffff */
[----:B------:R-:W-:-:S05]  /*2660*/  VIADD R14, R14, 0x1 ;  /* 0x000000010e0e7836 */ /* 0x000fca0000000000 */
[----:B------:R-:W-:-:S13]  /*2670*/  ISETP.NE.AND P0, PT, R14, 0x5, PT ;  /* 0x000000050e00780c */ /* 0x000fda0003f05270 */
[----:B------:R-:W-:Y:S05]  /*2680*/  @P0 BRA `(.L_x_9) ;  /* 0xfffffff400300947 */ /* 0x000fea000383ffff */
[----:B------:R2:W-:Y:S04]  /*2690*/  STL [R1+0x4], R0 ;  /* 0x0000040001007387 */ /* 0x0005e80000100800 */
[----:B------:R2:W-:Y:S04]  /*26a0*/  STL.64 [R1+0x8], R2 ;  /* 0x0000080201007387 */ /* 0x0005e80000100a00 */
[----:B------:R2:W-:Y:S02]  /*26b0*/  STL.64 [R1+0x10], R4 ;  /* 0x0000100401007387 */ /* 0x0005e40000100a00 */
.L_x_3:
[----:B------:R-:W-:Y:S05]  /*26c0*/  BSYNC.RECONVERGENT B1 ;  /* 0x0000000000017941 */ /* 0x000fea0003800200 */
.L_x_2:
[----:B------:R-:W-:Y:S01]  /*26d0*/  ISETP.GT.U32.AND P0, PT, R13, 0x3, PT ;  /* 0x000000030d00780c */ /* 0x000fe20003f04070 */
[----:B------:R-:W-:Y:S01]  /*26e0*/  VIADD R7, R7, 0x1 ;  /* 0x0000000107077836 */ /* 0x000fe20000000000 */
[--C-:B------:R-:W-:Y:S02]  /*26f0*/  SHF.R.U64 R13, R13, 0x2, R12.reuse ;  /* 0x000000020d0d7819 */ /* 0x100fe4000000120c */
[----:B------:R-:W-:Y:S02]  /*2700*/  ISETP.GT.U32.AND.EX P0, PT, R12, RZ, PT, P0 ;  /* 0x000000ff0c00720c */ /* 0x000fe40003f04100 */
[----:B------:R-:W-:-:S11]  /*2710*/  SHF.R.U32.HI R12, RZ, 0x2, R12 ;  /* 0x00000002ff0c7819 */ /* 0x000fd6000001160c */
[----:B------:R-:W-:Y:S05]  /*2720*/  @P0 BRA `(.L_x_10) ;  /* 0xffffffd800cc0947 */ /* 0x000fea000383ffff */
.L_x_1:
[----:B------:R-:W-:Y:S05]  /*2730*/  BSYNC.RECONVERGENT B0 ;  /* 0x0000000000007941 */ /* 0x000fea0003800200 */
.L_x_0:
[----:B------:R-:W3:Y:S02]  /*2740*/  LDC R7, c[0x0][0x3d4] ;  /* 0x0000f500ff077b82 */ /* 0x000ee40000000800 */
[----:B---3--:R-:W-:-:S13]  /*2750*/  ISETP.GE.AND P0, PT, R7, 0x1, PT ;  /* 0x000000010700780c */ /* 0x008fda0003f06270 */
[----:B------:R-:W-:Y:S05]  /*2760*/  @!P0 EXIT ;  /* 0x000000000000894d */ /* 0x000fea0003800000 */
[----:B------:R-:W3:Y:S01]  /*2770*/  LDCU UR4, c[0x0][0x3d0] ;  /* 0x00007a00ff0477ac */ /* 0x000ee20008000800 */
[----:B------:R-:W4:Y:S01]  /*2780*/  LDC.64 R14, c[0x0][0x390] ;  /* 0x0000e400ff0e7b82 */ /* 0x000f220000000a00 */
[----:B------:R-:W-:-:S07]  /*2790*/  IMAD R7, R6, 0x3, RZ ;  /* 0x0000000306077824 */ /* 0x000fce00078e02ff */
[----:B------:R-:W1:Y:S08]  /*27a0*/  LDC.64 R16, c[0x0][0x398] ;  /* 0x0000e600ff107b82 */ /* 0x000e700000000a00 */
[----:B------:R-:W2:Y:S01]  /*27b0*/  LDC.64 R18, c[0x0][0x3c0] ;  /* 0x0000f000ff127b82 */ /* 0x000ea20000000a00 */
[----:B---3--:R-:W-:-:S07]  /*27c0*/  UISETP.GT.AND UP0, UPT, UR4, URZ, UPT ;  /* 0x000000ff0400728c */ /* 0x008fce000bf04270 */
[----:B0-----:R-:W0:Y:S01]  /*27d0*/  LDC.64 R8, c[0x0][0x3b8] ;  /* 0x0000ee00ff087b82 */ /* 0x001e220000000a00 */
[----:B----45:R-:W-:-:S07]  /*27e0*/  IMAD.WIDE R14, R20, 0x4, R14 ;  /* 0x00000004140e7825 */ /* 0x030fce00078e020e */
[----:B------:R-:W3:Y:S01]  /*27f0*/  LDC.64 R22, c[0x0][0x388] ;  /* 0x0000e200ff167b82 */ /* 0x000ee20000000a00 */
[----:B-1----:R-:W-:-:S04]  /*2800*/  IMAD.WIDE R16, R20, 0x4, R16 ;  /* 0x0000000414107825 */ /* 0x002fc800078e0210 */
[----:B--2---:R-:W-:-:S04]  /*2810*/  IMAD.WIDE R18, R20, 0x4, R18 ;  /* 0x0000000414127825 */ /* 0x004fc800078e0212 */
[----:B0-----:R-:W-:-:S04]  /*2820*/  IMAD.WIDE R20, R20, 0x4, R8 ;  /* 0x0000000414147825 */ /* 0x001fc800078e0208 */
[----:B---3--:R-:W-:Y:S01]  /*2830*/  IMAD.WIDE R22, R7, 0x4, R22 ;  /* 0x0000000407167825 */ /* 0x008fe200078e0216 */
[----:B------:R-:W-:Y:S06]  /*2840*/  BRA.U UP0, `(.L_x_11) ;  /* 0x0000000900187547 */ /* 0x000fec000b800000 */
[----:B------:R-:W-:Y:S01]  /*2850*/  IMAD.MOV.U32 R7, RZ, RZ, 0x2abc4dd5 ;  /* 0x2abc4dd5ff077424 */ /* 0x000fe200078e00ff */
[----:B------:R-:W-:-:S06]  /*2860*/  UMOV UR4, URZ ;  /* 0x000000ff00047c82 */ /* 0x000fcc0008000000 */
.L_x_23:
[----:B0-----:R-:W-:Y:S01]  /*2870*/  BSSY.RECONVERGENT B0, `(.L_x_12) ;  /* 0x0000020000007945 */ /* 0x001fe20003800200 */
.L_x_13:
[----:B------:R-:W-:Y:S01]  /*2880*/  SHF.R.U32.HI R9, RZ, 0x2, R0 ;  /* 0x00000002ff097819 */ /* 0x000fe20000011600 */
[----:B------:R-:W-:Y:S01]  /*2890*/  IMAD.MOV.U32 R8, RZ, RZ, R4 ;  /* 0x000000ffff087224 */ /* 0x000fe200078e0004 */
[----:B------:R-:W-:Y:S01]  /*28a0*/  SHF.R.U32.HI R11, RZ, 0x2, R2 ;  /* 0x00000002ff0b7819 */ /* 0x000fe20000011602 */
[----:B------:R-:W-:Y:S01]  /*28b0*/  IMAD.MOV.U32 R12, RZ, RZ, R3 ;  /* 0x000000ffff0c7224 */ /* 0x000fe200078e0003 */
[----:B------:R-:W-:Y:S01]  /*28c0*/  LOP3.LUT R9, R9, R0, RZ, 0x3c, !PT ;  /* 0x0000000009097212 */ /* 0x000fe200078e3cff */
[----:B------:R-:W-:Y:S01]  /*28d0*/  IMAD.SHL.U32 R0, R5, 0x10, RZ ;  /* 0x0000001005007824 */ /* 0x000fe200078e00ff */
[----:B------:R-:W-:Y:S01]  /*28e0*/  LOP3.LUT R11, R11, R2, RZ, 0x3c, !PT ;  /* 0x000000020b0b7212 */ /* 0x000fe200078e3cff */
[----:B------:R-:W-:Y:S02]  /*28f0*/  IMAD.MOV.U32 R3, RZ, RZ, R5 ;  /* 0x000000ffff037224 */ /* 0x000fe400078e0005 */
[----:B------:R-:W-:-:S05]  /*2900*/  IMAD.SHL.U32 R6, R9, 0x2, RZ ;  /* 0x0000000209067824 */ /* 0x000fca00078e00ff */
[----:B------:R-:W-:Y:S01]  /*2910*/  LOP3.LUT R0, R9, R6, R0, 0x96, !PT ;  /* 0x0000000609007212 */ /* 0x000fe200078e9600 */
[----:B------:R-:W-:Y:S02]  /*2920*/  IMAD.SHL.U32 R9, R11, 0x2, RZ ;  /* 0x000000020b097824 */ /* 0x000fe400078e00ff */
[----:B------:R-:W-:Y:S01]  /*2930*/  IMAD.MOV.U32 R6, RZ, RZ, 0x2f800000 ;  /* 0x2f800000ff067424 */ /* 0x000fe200078e00ff */
[----:B------:R-:W-:-:S04]  /*2940*/  LOP3.LUT R4, R0, R5, RZ, 0x3c, !PT ;  /* 0x0000000500047212 */ /* 0x000fc800078e3cff */
[C---:B------:R-:W-:Y:S01]  /*2950*/  IADD3 R0, PT, PT, R7.reuse, 0x587c5, R4 ;  /* 0x000587c507007810 */ /* 0x040fe20007ffe004 */
[----:B------:R-:W-:Y:S02]  /*2960*/  IMAD.SHL.U32 R2, R4, 0x10, RZ ;  /* 0x0000001004027824 */ /* 0x000fe400078e00ff */
[----:B------:R-:W-:-:S03]  /*2970*/  VIADD R7, R7, 0xb0f8a ;  /* 0x000b0f8a07077836 */ /* 0x000fc60000000000 */
[----:B------:R-:W-:Y:S01]  /*2980*/  LOP3.LUT R11, R11, R9, R2, 0x96, !PT ;  /* 0x000000090b0b7212 */ /* 0x000fe200078e9602 */
[----:B------:R-:W-:Y:S01]  /*2990*/  IMAD.MOV.U32 R2, RZ, RZ, R8 ;  /* 0x000000ffff027224 */ /* 0x000fe200078e0008 */
[----:B------:R-:W-:Y:S02]  /*29a0*/  I2FP.F32.U32 R9, R0 ;  /* 0x0000000000097245 */ /* 0x000fe40000201000 */
[----:B------:R-:W-:-:S03]  /*29b0*/  LOP3.LUT R10, R11, R4, RZ, 0x3c, !PT ;  /* 0x000000040b0a7212 */ /* 0x000fc600078e3cff */
[----:B------:R-:W-:Y:S02]  /*29c0*/  FFMA R9, R9, R6, 1.1641532182693481445e-10 ;  /* 0x2f00000009097423 */ /* 0x000fe40000000006 */
[----:B------:R-:W-:Y:S02]  /*29d0*/  IMAD.IADD R0, R10, 0x1, R7 ;  /* 0x000000010a007824 */ /* 0x000fe400078e0207 */
[----:B------:R-:W-:Y:S01]  /*29e0*/  FADD R9, R9, R9 ;  /* 0x0000000909097221 */ /* 0x000fe20000000000 */
[----:B------:R-:W-:Y:S02]  /*29f0*/  IMAD.MOV.U32 R5, RZ, RZ, R10 ;  /* 0x000000ffff057224 */ /* 0x000fe400078e000a */
[----:B------:R-:W-:Y:S01]  /*2a00*/  I2FP.F32.U32 R11, R0 ;  /* 0x00000000000b7245 */ /* 0x000fe20000201000 */
[----:B------:R-:W-:-:S04]  /*2a10*/  FADD R24, -R9, 1 ;  /* 0x3f80000009187421 */ /* 0x000fc80000000100 */
[----:B------:R-:W-:Y:S01]  /*2a20*/  FFMA R11, R11, R6, 1.1641532182693481445e-10 ;  /* 0x2f0000000b0b7423 */ /* 0x000fe20000000006 */
[----:B------:R-:W-:-:S05]  /*2a30*/  FMUL R0, R24, R24 ;  /* 0x0000001818007220 */ /* 0x000fca0000400000 */
[----:B------:R-:W-:Y:S01]  /*2a40*/  FSETP.GEU.AND P0, PT, R11, R0, PT ;  /* 0x000000000b00720b */ /* 0x000fe20003f0e000 */
[----:B------:R-:W-:-:S12]  /*2a50*/  IMAD.MOV.U32 R0, RZ, RZ, R12 ;  /* 0x000000ffff007224 */ /* 0x000fd800078e000c */
[----:B------:R-:W-:Y:S05]  /*2a60*/  @!P0 BRA `(.L_x_13) ;  /* 0xfffffffc00848947 */ /* 0x000fea000383ffff */
[----:B------:R-:W-:Y:S05]  /*2a70*/  BSYNC.RECONVERGENT B0 ;  /* 0x0000000000007941 */ /* 0x000fea0003800200 */
.L_x_12:
[----:B------:R-:W2:Y:S04]  /*2a80*/  LDG.E R2, desc[UR6][R14.64] ;  /* 0x000000060e027981 */ /* 0x000ea8000c1e1900 */
[----:B------:R-:W2:Y:S01]  /*2a90*/  LDG.E R9, desc[UR6][R16.64] ;  /* 0x0000000610097981 */ /* 0x000ea2000c1e1900 */
[----:B------:R-:W-:Y:S01]  /*2aa0*/  BSSY.RECONVERGENT B0, `(.L_x_14) ;  /* 0x0000025000007945 */ /* 0x000fe20003800200 */
[----:B------:R-:W-:Y:S02]  /*2ab0*/  IMAD.MOV.U32 R10, RZ, RZ, R8 ;  /* 0x000000ffff0a7224 */ /* 0x000fe400078e0008 */
[----:B------:R-:W-:Y:S02]  /*2ac0*/  IMAD.MOV.U32 R0, RZ, RZ, R12 ;  /* 0x000000ffff007224 */ /* 0x000fe400078e000c */
[----:B--2---:R-:W-:-:S07]  /*2ad0*/  FFMA R8, R24, R2, R9 ;  /* 0x0000000218087223 */ /* 0x004fce0000000009 */
.L_x_15:
[----:B------:R-:W-:Y:S01]  /*2ae0*/  SHF.R.U32.HI R9, RZ, 0x2, R0 ;  /* 0x00000002ff097819 */ /* 0x000fe20000011600 */
[----:B------:R-:W-:Y:S01]  /*2af0*/  IMAD.SHL.U32 R2, R5, 0x10, RZ ;  /* 0x0000001005027824 */ /* 0x000fe200078e00ff */
[----:B------:R-:W-:Y:S01]  /*2b00*/  SHF.R.U32.HI R11, RZ, 0x2, R10 ;  /* 0x00000002ff0b7819 */ /* 0x000fe2000001160a */
[----:B------:R-:W-:Y:S01]  /*2b10*/  IMAD.MOV.U32 R26, RZ, RZ, R3 ;  /* 0x000000ffff1a7224 */ /* 0x000fe200078e0003 */
[----:B------:R-:W-:Y:S01]  /*2b20*/  LOP3.LUT R9, R9, R0, RZ, 0x3c, !PT ;  /* 0x0000000009097212 */ /* 0x000fe200078e3cff */
[----:B------:R-:W-:Y:S01]  /*2b30*/  IMAD.MOV.U32 R3, RZ, RZ, R5 ;  /* 0x000000ffff037224 */ /* 0x000fe200078e0005 */
[----:B------:R-:W-:-:S03]  /*2b40*/  LOP3.LUT R11, R11, R10, RZ, 0x3c, !PT ;  /* 0x0000000a0b0b7212 */ /* 0x000fc600078e3cff */
[----:B------:R-:W-:-:S05]  /*2b50*/  IMAD.SHL.U32 R0, R9, 0x2, RZ ;  /* 0x0000000209007824 */ /* 0x000fca00078e00ff */
[----:B------:R-:W-:Y:S01]  /*2b60*/  LOP3.LUT R0, R9, R0, R2, 0x96, !PT ;  /* 0x0000000009007212 */ /* 0x000fe200078e9602 */
[----:B------:R-:W-:Y:S02]  /*2b70*/  IMAD.MOV.U32 R2, RZ, RZ, R4 ;  /* 0x000000ffff027224 */ /* 0x000fe400078e0004 */
[----:B------:R-:W-:Y:S01]  /*2b80*/  IMAD.SHL.U32 R9, R11, 0x2, RZ ;  /* 0x000000020b097824 */ /* 0x000fe200078e00ff */
[----:B------:R-:W-:Y:S01]  /*2b90*/  LOP3.LUT R4, R0, R5, RZ, 0x3c, !PT ;  /* 0x0000000500047212 */ /* 0x000fe200078e3cff */
[----:B------:R-:W-:-:S04]  /*2ba0*/  IMAD.MOV.U32 R10, RZ, RZ, R2 ;  /* 0x000000ffff0a7224 */ /* 0x000fc800078e0002 */
[----:B------:R-:W-:-:S05]  /*2bb0*/  IMAD.SHL.U32 R0, R4, 0x10, RZ ;  /* 0x0000001004007824 */ /* 0x000fca00078e00ff */
[----:B------:R-:W-:Y:S02]  /*2bc0*/  LOP3.LUT R9, R11, R9, R0, 0x96, !PT ;  /* 0x000000090b097212 */ /* 0x000fe400078e9600 */
[C---:B------:R-:W-:Y:S01]  /*2bd0*/  IADD3 R0, PT, PT, R7.reuse, 0x587c5, R4 ;  /* 0x000587c507007810 */ /* 0x040fe20007ffe004 */
[----:B------:R-:W-:Y:S01]  /*2be0*/  VIADD R7, R7, 0xb0f8a ;  /* 0x000b0f8a07077836 */ /* 0x000fe20000000000 */
[----:B------:R-:W-:-:S05]  /*2bf0*/  LOP3.LUT R12, R9, R4, RZ, 0x3c, !PT ;  /* 0x00000004090c7212 */ /* 0x000fca00078e3cff */
[--C-:B------:R-:W-:Y:S02]  /*2c00*/  IMAD.IADD R9, R7, 0x1, R12.reuse ;  /* 0x0000000107097824 */ /* 0x100fe400078e020c */
[----:B------:R-:W-:-:S03]  /*2c10*/  IMAD.MOV.U32 R5, RZ, RZ, R12 ;  /* 0x000000ffff057224 */ /* 0x000fc600078e000c */
[----:B------:R-:W-:Y:S02]  /*2c20*/  I2FP.F32.U32 R11, R9 ;  /* 0x00000009000b7245 */ /* 0x000fe40000201000 */
[----:B------:R-:W-:-:S03]  /*2c30*/  I2FP.F32.U32 R9, R0 ;  /* 0x0000000000097245 */ /* 0x000fc60000201000 */
[-C--:B------:R-:W-:Y:S02]  /*2c40*/  FFMA R11, R11, R6.reuse, 1.1641532182693481445e-10 ;  /* 0x2f0000000b0b7423 */ /* 0x080fe40000000006 */
[----:B------:R-:W-:Y:S02]  /*2c50*/  FFMA R9, R9, R6, 1.1641532182693481445e-10 ;  /* 0x2f00000009097423 */ /* 0x000fe40000000006 */
[----:B------:R-:W-:Y:S02]  /*2c60*/  FADD R0, R11, R11 ;  /* 0x0000000b0b007221 */ /* 0x000fe40000000000 */
[----:B------:R-:W-:Y:S02]  /*2c70*/  FADD R11, R9, R9 ;  /* 0x00000009090b7221 */ /* 0x000fe40000000000 */
[----:B------:R-:W-:Y:S02]  /*2c80*/  FADD R9, -R0, 1 ;  /* 0x3f80000000097421 */ /* 0x000fe40000000100 */
[----:B------:R-:W-:-:S02]  /*2c90*/  FADD R11, -R11, 1 ;  /* 0x3f8000000b0b7421 */ /* 0x000fc40000000100 */
[----:B------:R-:W-:-:S04]  /*2ca0*/  FMUL R0, R9, R9 ;  /* 0x0000000909007220 */ /* 0x000fc80000400000 */
[----:B------:R-:W-:Y:S01]  /*2cb0*/  FFMA R13, R11, R11, R0 ;  /* 0x0000000b0b0d7223 */ /* 0x000fe20000000000 */
[----:B------:R-:W-:-:S04]  /*2cc0*/  IMAD.MOV.U32 R0, RZ, RZ, R26 ;  /* 0x000000ffff007224 */ /* 0x000fc800078e001a */
[----:B------:R-:W-:-:S13]  /*2cd0*/  FSETP.GT.AND P0, PT, R13, 1, PT ;  /* 0x3f8000000d00780b */ /* 0x000fda0003f04000 */
[----:B------:R-:W-:Y:S05]  /*2ce0*/  @P0 BRA `(.L_x_15) ;  /* 0xfffffffc007c0947 */ /* 0x000fea000383ffff */
[----:B------:R-:W-:Y:S05]  /*2cf0*/  BSYNC.RECONVERGENT B0 ;  /* 0x0000000000007941 */ /* 0x000fea0003800200 */
.L_x_14:
[C---:B------:R-:W-:Y:S01]  /*2d00*/  FADD R24, -R13.reuse, 1 ;  /* 0x3f8000000d187421 */ /* 0x040fe20000000100 */
[----:B------:R-:W-:Y:S01]  /*2d10*/  FADD R0, R13, R13 ;  /* 0x0000000d0d007221 */ /* 0x000fe20000000000 */
[----:B------:R-:W-:Y:S02]  /*2d20*/  BSSY.RECONVERGENT B0, `(.L_x_16) ;  /* 0x000000f000007945 */ /* 0x000fe40003800200 */
[----:B------:R-:W-:Y:S01]  /*2d30*/  VIADD R6, R24, 0xf3000000 ;  /* 0xf300000018067836 */ /* 0x000fe20000000000 */
[----:B------:R0:W1:Y:S01]  /*2d40*/  MUFU.RSQ R25, R24 ;  /* 0x0000001800197308 */ /* 0x0000620000001400 */
[----:B------:R-:W-:Y:S01]  /*2d50*/  FADD R13, -R0, 1 ;  /* 0x3f800000000d7421 */ /* 0x000fe20000000100 */
[----:B------:R-:W-:Y:S02]  /*2d60*/  IMAD.MOV.U32 R0, RZ, RZ, R26 ;  /* 0x000000ffff007224 */ /* 0x000fe400078e001a */
[----:B------:R-:W-:Y:S01]  /*2d70*/  ISETP.GT.U32.AND P0, PT, R6, 0x727fffff, PT ;  /* 0x727fffff0600780c */ /* 0x000fe20003f04070 */
[----:B------:R-:W-:-:S12]  /*2d80*/  FMUL R6, R8, R13 ;  /* 0x0000000d08067220 */ /* 0x000fd80000400000 */
[----:B01----:R-:W-:Y:S05]  /*2d90*/  @!P0 BRA `(.L_x_17) ;  /* 0x00000000000c8947 */ /* 0x003fea0003800000 */
[----:B------:R-:W-:-:S07]  /*2da0*/  MOV R26, 0x2dc0 ;  /* 0x00002dc0001a7802 */ /* 0x000fce0000000f00 */
[----:B------:R-:W-:Y:S05]  /*2db0*/  CALL.REL.NOINC `($__internal_1_$__cuda_sm20_sqrt_rn_f32_slowpath) ;  /* 0x0000001000f47944 */ /* 0x000fea0003c00000 */
[----:B------:R-:W-:Y:S05]  /*2dc0*/  BRA `(.L_x_18) ;  /* 0x0000000000107947 */ /* 0x000fea0003800000 */
.L_x_17:
[----:B------:R-:W-:Y:S01]  /*2dd0*/  FMUL.FTZ R27, R24, R25 ;  /* 0x00000019181b7220 */ /* 0x000fe20000410000 */
[----:B------:R-:W-:-:S03]  /*2de0*/  FMUL.FTZ R12, R25, 0.5 ;  /* 0x3f000000190c7820 */ /* 0x000fc60000410000 */
[----:B------:R-:W-:-:S04]  /*2df0*/  FFMA R10, -R27, R27, R24 ;  /* 0x0000001b1b0a7223 */ /* 0x000fc80000000118 */
[----:B------:R-:W-:-:S07]  /*2e00*/  FFMA R27, R10, R12, R27 ;  /* 0x0000000c0a1b7223 */ /* 0x000fce000000001b */
.L_x_18:
[----:B------:R-:W-:Y:S05]  /*2e10*/  BSYNC.RECONVERGENT B0 ;  /* 0x0000000000007941 */ /* 0x000fea0003800200 */
.L_x_16:
[C---:B------:R-:W-:Y:S02]  /*2e20*/  VIADD R10, R8.reuse, 0x1800000 ;  /* 0x01800000080a7836 */ /* 0x040fe40000000000 */
[----:B------:R-:W-:Y:S01]  /*2e30*/  FADD R27, R27, R27 ;  /* 0x0000001b1b1b7221 */ /* 0x000fe20000000000 */
[----:B------:R-:W-:Y:S01]  /*2e40*/  FMUL R12, R8, R9 ;  /* 0x00000009080c7220 */ /* 0x000fe20000400000 */
[----:B------:R-:W-:Y:S01]  /*2e50*/  BSSY.RECONVERGENT B0, `(.L_x_19) ;  /* 0x000000f000007945 */ /* 0x000fe20003800200 */
[----:B------:R-:W-:-:S04]  /*2e60*/  LOP3.LUT R10, R10, 0x7f800000, RZ, 0xc0, !PT ;  /* 0x7f8000000a0a7812 */ /* 0x000fc800078ec0ff */
[----:B------:R-:W-:Y:S01]  /*2e70*/  ISETP.GT.U32.AND P0, PT, R10, 0x1ffffff, PT ;  /* 0x01ffffff0a00780c */ /* 0x000fe20003f04070 */
[----:B------:R-:W-:Y:S01]  /*2e80*/  FMUL R10, R8, R11 ;  /* 0x0000000b080a7220 */ /* 0x000fe20000400000 */
[----:B------:R-:W-:-:S03]  /*2e90*/  FMUL R11, R27, R12 ;  /* 0x0000000c1b0b7220 */ /* 0x000fc60000400000 */
[----:B------:R-:W-:-:S08]  /*2ea0*/  FMUL R10, R27, R10 ;  /* 0x0000000a1b0a7220 */ /* 0x000fd00000400000 */
[----:B------:R-:W-:Y:S05]  /*2eb0*/  @P0 BRA `(.L_x_20) ;  /* 0x0000000000100947 */ /* 0x000fea0003800000 */
[----:B------:R-:W-:-:S07]  /*2ec0*/  MOV R13, 0x2ee0 ;  /* 0x00002ee0000d7802 */ /* 0x000fce0000000f00 */
[----:B------:R-:W-:Y:S05]  /*2ed0*/  CALL.REL.NOINC `($__internal_0_$__cuda_sm20_rcp_rn_f32_slowpath) ;  /* 0x0000000c00d87944 */ /* 0x000fea0003c00000 */
[----:B------:R-:W-:Y:S01]  /*2ee0*/  IMAD.MOV.U32 R9, RZ, RZ, R24 ;  /* 0x000000ffff097224 */ /* 0x000fe200078e0018 */
[----:B------:R-:W-:Y:S06]  /*2ef0*/  BRA `(.L_x_21) ;  /* 0x0000000000107947 */ /* 0x000fec0003800000 */
.L_x_20:
[----:B------:R-:W0:Y:S02]  /*2f00*/  MUFU.RCP R9, R8 ;  /* 0x0000000800097308 */ /* 0x000e240000001000 */
[----:B0-----:R-:W-:-:S04]  /*2f10*/  FFMA R12, R8, R9, -1 ;  /* 0xbf800000080c7423 */ /* 0x001fc80000000009 */
[----:B------:R-:W-:-:S04]  /*2f20*/  FADD.FTZ R12, -R12, -RZ ;  /* 0x800000ff0c0c7221 */ /* 0x000fc80000010100 */
[----:B------:R-:W-:-:S07]  /*2f30*/  FFMA R9, R9, R12, R9 ;  /* 0x0000000c09097223 */ /* 0x000fce0000000009 */
.L_x_21:
[----:B------:R-:W-:Y:S05]  /*2f40*/  BSYNC.RECONVERGENT B0 ;  /* 0x0000000000007941 */ /* 0x000fea0003800200 */
.L_x_19:
[----:B------:R-:W2:Y:S04]  /*2f50*/  LDG.E R13, desc[UR6][R18.64] ;  /* 0x00000006120d7981 */ /* 0x000ea8000c1e1900 */
[----:B------:R-:W2:Y:S04]  /*2f60*/  LDG.E R12, desc[UR6][R20.64] ;  /* 0x00000006140c7981 */ /* 0x000ea8000c1e1900 */
[----:B------:R-:W3:Y:S04]  /*2f70*/  LDG.E R25, desc[UR6][R22.64] ;  /* 0x0000000616197981 */ /* 0x000ee8000c1e1900 */
[----:B------:R-:W4:Y:S04]  /*2f80*/  LDG.E R27, desc[UR6][R22.64+0x4] ;  /* 0x00000406161b7981 */ /* 0x000f28000c1e1900 */
[----:B------:R-:W5:Y:S01]  /*2f90*/  LDG.E R24, desc[UR6][R22.64+0x8] ;  /* 0x0000080616187981 */ /* 0x000f62000c1e1900 */
[----:B------:R-:W-:Y:S01]  /*2fa0*/  FMUL R9, R9, R9 ;  /* 0x0000000909097220 */ /* 0x000fe20000400000 */
[----:B------:R-:W0:Y:S03]  /*2fb0*/  LDCU UR5, c[0x0][0x3d4] ;  /* 0x00007a80ff0577ac */ /* 0x000e260008000800 */
[----:B------:R-:W-:Y:S01]  /*2fc0*/  FMUL R8, R9, R9 ;  /* 0x0000000909087220 */ /* 0x000fe20000400000 */
[----:B------:R-:W-:-:S03]  /*2fd0*/  UIADD3 UR4, UPT, UPT, UR4, 0x1, URZ ;  /* 0x0000000104047890 */ /* 0x000fc6000fffe0ff */
[----:B------:R-:W-:Y:S01]  /*2fe0*/  FMUL R8, R9, R8 ;  /* 0x0000000809087220 */ /* 0x000fe20000400000 */
[----:B0-----:R-:W-:-:S03]  /*2ff0*/  UISETP.NE.AND UP0, UPT, UR4, UR5, UPT ;  /* 0x000000050400728c */ /* 0x001fc6000bf05270 */
[----:B--2---:R-:W-:-:S04]  /*3000*/  FFMA R13, -R8, R12, R13 ;  /* 0x0000000c080d7223 */ /* 0x004fc8000000010d */
[----:B------:R-:W-:-:S04]  /*3010*/  FMUL R13, R8, R13 ;  /* 0x0000000d080d7220 */ /* 0x000fc80000400000 */
[-C--:B---3--:R-:W-:Y:S01]  /*3020*/  FFMA R25, R6, R13.reuse, R25 ;  /* 0x0000000d06197223 */ /* 0x088fe20000000019 */
[-C--:B----4-:R-:W-:Y:S01]  /*3030*/  FFMA R27, R10, R13.reuse, R27 ;  /* 0x0000000d0a1b7223 */ /* 0x090fe2000000001b */
[----:B-----5:R-:W-:-:S03]  /*3040*/  FFMA R11, R11, R13, R24 ;  /* 0x0000000d0b0b7223 */ /* 0x020fc60000000018 */
[----:B------:R0:W-:Y:S04]  /*3050*/  STG.E desc[UR6][R22.64], R25 ;  /* 0x0000001916007986 */ /* 0x0001e8000c101906 */
[----:B------:R0:W-:Y:S04]  /*3060*/  STG.E desc[UR6][R22.64+0x4], R27 ;  /* 0x0000041b16007986 */ /* 0x0001e8000c101906 */
[----:B------:R0:W-:Y:S01]  /*3070*/  STG.E desc[UR6][R22.64+0x8], R11 ;  /* 0x0000080b16007986 */ /* 0x0001e2000c101906 */
[----:B------:R-:W-:Y:S05]  /*3080*/  BRA.U.ANY !UP0, `(.L_x_22) ;  /* 0x0000000108047547 */ /* 0x000fea000b900000 */
[----:B------:R-:W-:Y:S05]  /*3090*/  BRA `(.L_x_23) ;  /* 0xfffffff400f47947 */ /* 0x000fea000383ffff */
.L_x_22:
[----:B------:R-:W-:Y:S05]  /*30a0*/  EXIT ;  /* 0x000000000000794d */ /* 0x000fea0003800000 */
.L_x_11:
[----:B------:R-:W-:Y:S01]  /*30b0*/  IMAD.MOV.U32 R7, RZ, RZ, 0x2abc4dd5 ;  /* 0x2abc4dd5ff077424 */ /* 0x000fe200078e00ff */
[----:B------:R-:W-:-:S06]  /*30c0*/  UMOV UR4, URZ ;  /* 0x000000ff00047c82 */ /* 0x000fcc0008000000 */
.L_x_45:
[----:B0-----:R-:W-:Y:S01]  /*30d0*/  BSSY.RECONVERGENT B0, `(.L_x_24) ;  /* 0x0000020000007945 */ /* 0x001fe20003800200 */
.L_x_25:
[----:B------:R-:W-:Y:S01]  /*30e0*/  SHF.R.U32.HI R9, RZ, 0x2, R0 ;  /* 0x00000002ff097819 */ /* 0x000fe20000011600 */
[----:B------:R-:W-:Y:S01]  /*30f0*/  IMAD.MOV.U32 R10, RZ, RZ, 0x2f800000 ;  /* 0x2f800000ff0a7424 */ /* 0x000fe200078e00ff */
        /* <DEDUP_REMOVED lines=8> */
[----:B------:R-:W-:Y:S02]  /*3180*/  IMAD.MOV.U32 R8, RZ, RZ, R4 ;  /* 0x000000ffff087224 */ /* 0x000fe400078e0004 */
[----:B------:R-:W-:Y:S01]  /*3190*/  IMAD.SHL.U32 R9, R11, 0x2, RZ ;  /* 0x000000020b097824 */ /* 0x000fe200078e00ff */
        /* <DEDUP_REMOVED lines=20> */
.L_x_24:
[----:B------:R-:W2:Y:S04]  /*32e0*/  LDG.E R2, desc[UR6][R14.64] ;  /* 0x000000060e027981 */ /* 0x000ea8000c1e1900 */
[----:B------:R-:W2:Y:S01]  /*32f0*/  LDG.E R9, desc[UR6][R16.64] ;  /* 0x0000000610097981 */ /* 0x000ea2000c1e1900 */
[----:B------:R-:W-:Y:S01]  /*3300*/  IMAD.MOV.U32 R0, RZ, RZ, R12 ;  /* 0x000000ffff007224 */ /* 0x000fe200078e000c */
[----:B------:R-:W-:Y:S01]  /*3310*/  BSSY.RECONVERGENT B0, `(.L_x_26) ;  /* 0x0000024000007945 */ /* 0x000fe20003800200 */
[----:B------:R-:W-:Y:S02]  /*3320*/  IMAD.MOV.U32 R12, RZ, RZ, R8 ;  /* 0x000000ffff0c7224 */ /* 0x000fe400078e0008 */
[----:B--2---:R-:W-:-:S07]  /*3330*/  FFMA R8, R24, R2, R9 ;  /* 0x0000000218087223 */ /* 0x004fce0000000009 */
.L_x_27:
        /* <DEDUP_REMOVED lines=34> */
.L_x_26:
[C---:B------:R-:W-:Y:S01]  /*3560*/  FADD R24, -R13.reuse, 1 ;  /* 0x3f8000000d187421 */ /* 0x040fe20000000100 */
[----:B------:R-:W-:Y:S01]  /*3570*/  FADD R0, R13, R13 ;  /* 0x0000000d0d007221 */ /* 0x000fe20000000000 */
[----:B------:R-:W-:Y:S01]  /*3580*/  BSSY.RECONVERGENT B0, `(.L_x_28) ;  /* 0x0000012000007945 */ /* 0x000fe20003800200 */
[----:B------:R-:W-:Y:S01]  /*3590*/  IMAD.MOV.U32 R32, RZ, RZ, 0x3f800000 ;  /* 0x3f800000ff207424 */ /* 0x000fe200078e00ff */
[----:B------:R0:W1:Y:S01]  /*35a0*/  MUFU.RSQ R25, R24 ;  /* 0x0000001800197308 */ /* 0x0000620000001400 */
[----:B------:R-:W-:Y:S02]  /*35b0*/  VIADD R10, R24, 0xf3000000 ;  /* 0xf3000000180a7836 */ /* 0x000fe40000000000 */
[----:B------:R-:W-:Y:S01]  /*35c0*/  FADD R13, -R0, 1 ;  /* 0x3f800000000d7421 */ /* 0x000fe20000000100 */
[----:B------:R-:W-:Y:S02]  /*35d0*/  IMAD.MOV.U32 R0, RZ, RZ, R26 ;  /* 0x000000ffff007224 */ /* 0x000fe400078e001a */
[----:B------:R-:W-:Y:S01]  /*35e0*/  ISETP.GT.U32.AND P0, PT, R10, 0x727fffff, PT ;  /* 0x727fffff0a00780c */ /* 0x000fe20003f04070 */
[----:B------:R-:W-:-:S12]  /*35f0*/  FMUL R10, R8, R13 ;  /* 0x0000000d080a7220 */ /* 0x000fd80000400000 */
[----:B01----:R-:W-:Y:S05]  /*3600*/  @!P0 BRA `(.L_x_29) ;  /* 0x0000000000148947 */ /* 0x003fea0003800000 */
[----:B------:R-:W-:Y:S01]  /*3610*/  BSSY.RECONVERGENT B1, `(.L_x_30) ;  /* 0x0000003000017945 */ /* 0x000fe20003800200 */
[----:B------:R-:W-:-:S07]  /*3620*/  MOV R26, 0x3640 ;  /* 0x00003640001a7802 */ /* 0x000fce0000000f00 */
[----:B------:R-:W-:Y:S05]  /*3630*/  CALL.REL.NOINC `($__internal_1_$__cuda_sm20_sqrt_rn_f32_slowpath) ;  /* 0x0000000800d47944 */ /* 0x000fea0003c00000 */
[----:B------:R-:W-:Y:S05]  /*3640*/  BSYNC.RECONVERGENT B1 ;  /* 0x0000000000017941 */ /* 0x000fea0003800200 */
.L_x_30:
[----:B------:R-:W-:Y:S05]  /*3650*/  BRA `(.L_x_31) ;  /* 0x0000000000107947 */ /* 0x000fea0003800000 */
.L_x_29:
[----:B------:R-:W-:Y:S01]  /*3660*/  FMUL.FTZ R27, R24, R25 ;  /* 0x00000019181b7220 */ /* 0x000fe20000410000 */
[----:B------:R-:W-:-:S03]  /*3670*/  FMUL.FTZ R13, R25, 0.5 ;  /* 0x3f000000190d7820 */ /* 0x000fc60000410000 */
[----:B------:R-:W-:-:S04]  /*3680*/  FFMA R12, -R27, R27, R24 ;  /* 0x0000001b1b0c7223 */ /* 0x000fc80000000118 */
[----:B------:R-:W-:-:S07]  /*3690*/  FFMA R27, R12, R13, R27 ;  /* 0x0000000d0c1b7223 */ /* 0x000fce000000001b */
.L_x_31:
[----:B------:R-:W-:Y:S05]  /*36a0*/  BSYNC.RECONVERGENT B0 ;  /* 0x0000000000007941 */ /* 0x000fea0003800200 */
.L_x_28:
[----:B------:R-:W0:Y:S01]  /*36b0*/  LDC.64 R24, c[0x0][0x380] ;  /* 0x0000e000ff187b82 */ /* 0x000e220000000a00 */
[----:B------:R-:W-:Y:S01]  /*36c0*/  IMAD R13, R6, 0x3, RZ ;  /* 0x00000003060d7824 */ /* 0x000fe200078e02ff */
[----:B------:R-:W1:Y:S03]  /*36d0*/  LDCU UR8, c[0x0][0x3d0] ;  /* 0x00007a00ff0877ac */ /* 0x000e660008000800 */
[----:B0-----:R-:W-:-:S05]  /*36e0*/  IMAD.WIDE R24, R13, 0x4, R24 ;  /* 0x000000040d187825 */ /* 0x001fca00078e0218 */
[----:B------:R-:W2:Y:S04]  /*36f0*/  LDG.E R29, desc[UR6][R24.64] ;  /* 0x00000006181d7981 */ /* 0x000ea8000c1e1900 */
[----:B------:R-:W3:Y:S04]  /*3700*/  LDG.E R26, desc[UR6][R24.64+0x4] ;  /* 0x00000406181a7981 */ /* 0x000ee8000c1e1900 */
[----:B------:R-:W4:Y:S01]  /*3710*/  LDG.E R33, desc[UR6][R24.64+0x8] ;  /* 0x0000080618217981 */ /* 0x000f22000c1e1900 */
[----:B------:R-:W-:Y:S01]  /*3720*/  FADD R12, R27, R27 ;  /* 0x0000001b1b0c7221 */ /* 0x000fe20000000000 */
[C---:B------:R-:W-:Y:S01]  /*3730*/  FMUL R11, R8.reuse, R11 ;  /* 0x0000000b080b7220 */ /* 0x040fe20000400000 */
[----:B------:R-:W-:Y:S01]  /*3740*/  FMUL R9, R8, R9 ;  /* 0x0000000908097220 */ /* 0x000fe20000400000 */
[----:B------:R-:W-:Y:S04]  /*3750*/  BSSY.RECONVERGENT B0, `(.L_x_32) ;  /* 0x0000067000007945 */ /* 0x000fe80003800200 */
[----:B------:R-:W-:Y:S01]  /*3760*/  BSSY.RELIABLE B1, `(.L_x_33) ;  /* 0x0000046000017945 */ /* 0x000fe20003800100 */
[C---:B------:R-:W-:Y:S01]  /*3770*/  FMUL R11, R12.reuse, R11 ;  /* 0x0000000b0c0b7220 */ /* 0x040fe20000400000 */
[----:B------:R-:W-:Y:S01]  /*3780*/  FMUL R12, R12, R9 ;  /* 0x000000090c0c7220 */ /* 0x000fe20000400000 */
[----:B------:R-:W-:-:S02]  /*3790*/  IMAD.MOV.U32 R13, RZ, RZ, RZ ;  /* 0x000000ffff0d7224 */ /* 0x000fc400078e00ff */
[----:B--2---:R-:W-:Y:S01]  /*37a0*/  FADD R30, R10, R29 ;  /* 0x0000001d0a1e7221 */ /* 0x004fe20000000000 */
[----:B---3--:R-:W-:Y:S01]  /*37b0*/  FADD R31, R11, R26 ;  /* 0x0000001a0b1f7221 */ /* 0x008fe20000000000 */
[----:B-1--4-:R-:W-:-:S07]  /*37c0*/  FADD R9, R12, R33 ;  /* 0x000000210c097221 */ /* 0x012fce0000000000 */
.L_x_41:
[----:B------:R-:W-:Y:S01]  /*37d0*/  ISETP.NE.AND P0, PT, R13, R6, PT ;  /* 0x000000060d00720c */ /* 0x000fe20003f05270 */
[----:B------:R-:W-:-:S12]  /*37e0*/  BSSY.RELIABLE B2, `(.L_x_34) ;  /* 0x000003a000027945 */ /* 0x000fd80003800100 */
[----:B------:R-:W-:Y:S05]  /*37f0*/  @!P0 BRA `(.L_x_35) ;  /* 0x0000000000e08947 */ /* 0x000fea0003800000 */
[----:B------:R-:W0:Y:S08]  /*3800*/  LDC.64 R24, c[0x0][0x3c8] ;  /* 0x0000f200ff187b82 */ /* 0x000e300000000a00 */
[----:B------:R-:W1:Y:S01]  /*3810*/  LDC.64 R26, c[0x0][0x3a8] ;  /* 0x0000ea00ff1a7b82 */ /* 0x000e620000000a00 */
[----:B0-----:R-:W-:-:S07]  /*3820*/  IMAD.WIDE.U32 R28, R13, 0x4, R24 ;  /* 0x000000040d1c7825 */ /* 0x001fce00078e0018 */
[----:B------:R-:W0:Y:S01]  /*3830*/  LDC.64 R24, c[0x0][0x380] ;  /* 0x0000e000ff187b82 */ /* 0x000e220000000a00 */
[----:B------:R-:W2:Y:S01]  /*3840*/  LDG.E R35, desc[UR6][R28.64] ;  /* 0x000000061c237981 */ /* 0x000ea2000c1e1900 */
[----:B------:R-:W-:-:S04]  /*3850*/  IMAD R33, R13, 0x3, RZ ;  /* 0x000000030d217824 */ /* 0x000fc800078e02ff */
[----:B0-----:R-:W-:-:S05]  /*3860*/  IMAD.WIDE.U32 R24, R33, 0x4, R24 ;  /* 0x0000000421187825 */ /* 0x001fca00078e0018 */
[----:B------:R-:W3:Y:S04]  /*3870*/  LDG.E R37, desc[UR6][R24.64] ;  /* 0x0000000618257981 */ /* 0x000ee8000c1e1900 */
[----:B------:R-:W4:Y:S04]  /*3880*/  LDG.E R34, desc[UR6][R24.64+0x4] ;  /* 0x0000040618227981 */ /* 0x000f28000c1e1900 */
[----:B------:R-:W5:Y:S01]  /*3890*/  LDG.E R36, desc[UR6][R24.64+0x8] ;  /* 0x0000080618247981 */ /* 0x000f62000c1e1900 */
[----:B--2---:R-:W-:-:S04]  /*38a0*/  IMAD.SHL.U32 R33, R35, 0x2, RZ ;  /* 0x0000000223217824 */ /* 0x004fc800078e00ff */
[----:B-1----:R-:W-:-:S05]  /*38b0*/  IMAD.WIDE R26, R33, 0x4, R26 ;  /* 0x00000004211a7825 */ /* 0x002fca00078e021a */
[----:B------:R-:W2:Y:S01]  /*38c0*/  LDG.E R33, desc[UR6][R26.64] ;  /* 0x000000061a217981 */ /* 0x000ea2000c1e1900 */
[----:B---3--:R-:W-:Y:S01]  /*38d0*/  FADD R28, R30, -R37 ;  /* 0x800000251e1c7221 */ /* 0x008fe20000000000 */
[----:B----4-:R-:W-:-:S03]  /*38e0*/  FADD R29, R31, -R34 ;  /* 0x800000221f1d7221 */ /* 0x010fc60000000000 */
[----:B------:R-:W-:-:S04]  /*38f0*/  FFMA R28, R28, R28, RZ ;  /* 0x0000001c1c1c7223 */ /* 0x000fc800000000ff */
[----:B------:R-:W-:Y:S01]  /*3900*/  FFMA R28, R29, R29, R28 ;  /* 0x0000001d1d1c7223 */ /* 0x000fe2000000001c */
[----:B-----5:R-:W-:-:S04]  /*3910*/  FADD R29, R9, -R36 ;  /* 0x80000024091d7221 */ /* 0x020fc80000000000 */
[----:B------:R-:W-:-:S05]  /*3920*/  FFMA R28, R29, R29, R28 ;  /* 0x0000001d1d1c7223 */ /* 0x000fca000000001c */
[----:B--2---:R-:W-:-:S13]  /*3930*/  FSETP.GEU.AND P0, PT, R28, R33, PT ;  /* 0x000000211c00720b */ /* 0x004fda0003f0e000 */
[----:B------:R-:W-:Y:S05]  /*3940*/  @!P0 BREAK.RELIABLE B2 ;  /* 0x0000000000028942 */ /* 0x000fea0003800100 */
[----:B------:R-:W-:Y:S05]  /*3950*/  @!P0 BREAK.RELIABLE B1 ;  /* 0x0000000000018942 */ /* 0x000fea0003800100 */
[----:B------:R-:W-:Y:S05]  /*3960*/  @!P0 BRA `(.L_x_36) ;  /* 0x0000000400148947 */ /* 0x000fea0003800000 */
[----:B------:R-:W2:Y:S01]  /*3970*/  LDG.E R26, desc[UR6][R26.64+0x4] ;  /* 0x000004061a1a7981 */ /* 0x000ea2000c1e1900 */
[----:B------:R-:W-:Y:S01]  /*3980*/  BSSY.RECONVERGENT B3, `(.L_x_35) ;  /* 0x000001f000037945 */ /* 0x000fe20003800200 */
[----:B--2---:R-:W-:-:S13]  /*3990*/  FSETP.GEU.AND P0, PT, R28, R26, PT ;  /* 0x0000001a1c00720b */ /* 0x004fda0003f0e000 */
[----:B------:R-:W-:Y:S05]  /*39a0*/  @P0 BRA `(.L_x_37) ;  /* 0x0000000000700947 */ /* 0x000fea0003800000 */
[----:B------:R-:W-:Y:S01]  /*39b0*/  VIADD R24, R28, 0xf3000000 ;  /* 0xf30000001c187836 */ /* 0x000fe20000000000 */
[----:B------:R0:W1:Y:S01]  /*39c0*/  MUFU.RSQ R25, R28 ;  /* 0x0000001c00197308 */ /* 0x0000620000001400 */
[----:B------:R-:W-:Y:S03]  /*39d0*/  BSSY.RECONVERGENT B4, `(.L_x_38) ;  /* 0x000000c000047945 */ /* 0x000fe60003800200 */
[----:B------:R-:W-:-:S13]  /*39e0*/  ISETP.GT.U32.AND P0, PT, R24, 0x727fffff, PT ;  /* 0x727fffff1800780c */ /* 0x000fda0003f04070 */
[----:B01----:R-:W-:Y:S05]  /*39f0*/  @!P0 BRA `(.L_x_39) ;  /* 0x0000000000148947 */ /* 0x003fea0003800000 */
[----:B------:R-:W-:Y:S01]  /*3a00*/  IMAD.MOV.U32 R24, RZ, RZ, R28 ;  /* 0x000000ffff187224 */ /* 0x000fe200078e001c */
[----:B------:R-:W-:-:S07]  /*3a10*/  MOV R26, 0x3a30 ;  /* 0x00003a30001a7802 */ /* 0x000fce0000000f00 */
[----:B------:R-:W-:Y:S05]  /*3a20*/  CALL.REL.NOINC `($__internal_1_$__cuda_sm20_sqrt_rn_f32_slowpath) ;  /* 0x0000000400d87944 */ /* 0x000fea0003c00000 */
[----:B------:R-:W-:Y:S01]  /*3a30*/  IMAD.MOV.U32 R33, RZ, RZ, R27 ;  /* 0x000000ffff217224 */ /* 0x000fe200078e001b */
[----:B------:R-:W-:Y:S06]  /*3a40*/  BRA `(.L_x_40) ;  /* 0x0000000000107947 */ /* 0x000fec0003800000 */
.L_x_39:
[----:B------:R-:W-:Y:S01]  /*3a50*/  FMUL.FTZ R33, R28, R25 ;  /* 0x000000191c217220 */ /* 0x000fe20000410000 */
[----:B------:R-:W-:-:S03]  /*3a60*/  FMUL.FTZ R25, R25, 0.5 ;  /* 0x3f00000019197820 */ /* 0x000fc60000410000 */
[----:B------:R-:W-:-:S04]  /*3a70*/  FFMA R24, -R33, R33, R28 ;  /* 0x0000002121187223 */ /* 0x000fc8000000011c */
[----:B------:R-:W-:-:S07]  /*3a80*/  FFMA R33, R24, R25, R33 ;  /* 0x0000001918217223 */ /* 0x000fce0000000021 */
.L_x_40:
[----:B------:R-:W-:Y:S05]  /*3a90*/  BSYNC.RECONVERGENT B4 ;  /* 0x0000000000047941 */ /* 0x000fea0003800200 */
.L_x_38:
[----:B------:R-:W0:Y:S08]  /*3aa0*/  LDC.64 R28, c[0x0][0x398] ;  /* 0x0000e600ff1c7b82 */ /* 0x000e300000000a00 */
[----:B------:R-:W1:Y:S08]  /*3ab0*/  LDC.64 R26, c[0x0][0x3b0] ;  /* 0x0000ec00ff1a7b82 */ /* 0x000e700000000a00 */
[----:B------:R-:W2:Y:S01]  /*3ac0*/  LDC.64 R24, c[0x0][0x3a0] ;  /* 0x0000e800ff187b82 */ /* 0x000ea20000000a00 */
[----:B0-----:R-:W-:-:S06]  /*3ad0*/  IMAD.WIDE R28, R35, 0x4, R28 ;  /* 0x00000004231c7825 */ /* 0x001fcc00078e021c */
[----:B------:R-:W3:Y:S01]  /*3ae0*/  LDG.E R28, desc[UR6][R28.64] ;  /* 0x000000061c1c7981 */ /* 0x000ee2000c1e1900 */
[----:B-1----:R-:W-:-:S06]  /*3af0*/  IMAD.WIDE R26, R35, 0x4, R26 ;  /* 0x00000004231a7825 */ /* 0x002fcc00078e021a */
[----:B------:R-:W4:Y:S01]  /*3b00*/  LDG.E R26, desc[UR6][R26.64] ;  /* 0x000000061a1a7981 */ /* 0x000f22000c1e1900 */
[----:B--2---:R-:W-:-:S06]  /*3b10*/  IMAD.WIDE R24, R35, 0x4, R24 ;  /* 0x0000000423187825 */ /* 0x004fcc00078e0218 */
[----:B------:R-:W2:Y:S01]  /*3b20*/  LDG.E R24, desc[UR6][R24.64] ;  /* 0x0000000618187981 */ /* 0x000ea2000c1e1900 */
[----:B---3--:R-:W-:-:S04]  /*3b30*/  FADD R33, -R28, R33 ;  /* 0x000000211c217221 */ /* 0x008fc80000000100 */
[----:B----4-:R-:W-:-:S04]  /*3b40*/  FMUL R34, R33, R26 ;  /* 0x0000001a21227220 */ /* 0x010fc80000400000 */
[----:B--2---:R-:W-:-:S04]  /*3b50*/  FFMA R33, -R33, R34, R24 ;  /* 0x0000002221217223 */ /* 0x004fc80000000118 */
[----:B------:R-:W-:-:S07]  /*3b60*/  FMUL R32, R32, R33 ;  /* 0x0000002120207220 */ /* 0x000fce0000400000 */
.L_x_37:
[----:B------:R-:W-:Y:S05]  /*3b70*/  BSYNC.RECONVERGENT B3 ;  /* 0x0000000000037941 */ /* 0x000fea0003800200 */
.L_x_35:
[----:B------:R-:W-:Y:S05]  /*3b80*/  BSYNC.RELIABLE B2 ;  /* 0x0000000000027941 */ /* 0x000fea0003800100 */
.L_x_34:
[----:B------:R-:W-:-:S05]  /*3b90*/  VIADD R13, R13, 0x1 ;  /* 0x000000010d0d7836 */ /* 0x000fca0000000000 */
[----:B------:R-:W-:-:S13]  /*3ba0*/  ISETP.NE.AND P0, PT, R13, UR8, PT ;  /* 0x000000080d007c0c */ /* 0x000fda000bf05270 */
[----:B------:R-:W-:Y:S05]  /*3bb0*/  @P0 BRA `(.L_x_41) ;  /* 0xfffffffc00040947 */ /* 0x000fea000383ffff */
[----:B------:R-:W-:Y:S05]  /*3bc0*/  BSYNC.RELIABLE B1 ;  /* 0x0000000000017941 */ /* 0x000fea0003800100 */
.L_x_33:
[----:B------:R-:W-:Y:S01]  /*3bd0*/  VIADD R9, R8, 0x1800000 ;  /* 0x0180000008097836 */ /* 0x000fe20000000000 */
[----:B------:R-:W-:Y:S04]  /*3be0*/  BSSY.RECONVERGENT B1, `(.L_x_42) ;  /* 0x000000c000017945 */ /* 0x000fe80003800200 */
[----:B------:R-:W-:-:S04]  /*3bf0*/  LOP3.LUT R9, R9, 0x7f800000, RZ, 0xc0, !PT ;  /* 0x7f80000009097812 */ /* 0x000fc800078ec0ff */
[----:B------:R-:W-:-:S13]  /*3c00*/  ISETP.GT.U32.AND P0, PT, R9, 0x1ffffff, PT ;  /* 0x01ffffff0900780c */ /* 0x000fda0003f04070 */
[----:B------:R-:W-:Y:S05]  /*3c10*/  @P0 BRA `(.L_x_43) ;  /* 0x0000000000100947 */ /* 0x000fea0003800000 */
[----:B------:R-:W-:-:S07]  /*3c20*/  MOV R13, 0x3c40 ;  /* 0x00003c40000d7802 */ /* 0x000fce0000000f00 */
[----:B------:R-:W-:Y:S05]  /*3c30*/  CALL.REL.NOINC `($__internal_0_$__cuda_sm20_rcp_rn_f32_slowpath) ;  /* 0x0000000000807944 */ /* 0x000fea0003c00000 */
[----:B------:R-:W-:Y:S01]  /*3c40*/  IMAD.MOV.U32 R9, RZ, RZ, R24 ;  /* 0x000000ffff097224 */ /* 0x000fe200078e0018 */
[----:B------:R-:W-:Y:S06]  /*3c50*/  BRA `(.L_x_44) ;  /* 0x0000000000107947 */ /* 0x000fec0003800000 */
.L_x_43:
[----:B------:R-:W0:Y:S02]  /*3c60*/  MUFU.RCP R9, R8 ;  /* 0x0000000800097308 */ /* 0x000e240000001000 */
[----:B0-----:R-:W-:-:S04]  /*3c70*/  FFMA R13, R8, R9, -1 ;  /* 0xbf800000080d7423 */ /* 0x001fc80000000009 */
[----:B------:R-:W-:-:S04]  /*3c80*/  FADD.FTZ R24, -R13, -RZ ;  /* 0x800000ff0d187221 */ /* 0x000fc80000010100 */
[----:B------:R-:W-:-:S07]  /*3c90*/  FFMA R9, R9, R24, R9 ;  /* 0x0000001809097223 */ /* 0x000fce0000000009 */
.L_x_44:
[----:B------:R-:W-:Y:S05]  /*3ca0*/  BSYNC.RECONVERGENT B1 ;  /* 0x0000000000017941 */ /* 0x000fea0003800200 */
.L_x_42:
[----:B------:R-:W2:Y:S04]  /*3cb0*/  LDG.E R24, desc[UR6][R18.64] ;  /* 0x0000000612187981 */ /* 0x000ea8000c1e1900 */
[----:B------:R-:W2:Y:S04]  /*3cc0*/  LDG.E R13, desc[UR6][R20.64] ;  /* 0x00000006140d7981 */ /* 0x000ea8000c1e1900 */
[----:B------:R-:W3:Y:S04]  /*3cd0*/  LDG.E R25, desc[UR6][R22.64] ;  /* 0x0000000616197981 */ /* 0x000ee8000c1e1900 */
[----:B------:R-:W4:Y:S04]  /*3ce0*/  LDG.E R26, desc[UR6][R22.64+0x4] ;  /* 0x00000406161a7981 */ /* 0x000f28000c1e1900 */
[----:B------:R-:W5:Y:S01]  /*3cf0*/  LDG.E R27, desc[UR6][R22.64+0x8] ;  /* 0x00000806161b7981 */ /* 0x000f62000c1e1900 */
[----:B------:R-:W-:-:S04]  /*3d00*/  FMUL R9, R9, R9 ;  /* 0x0000000909097220 */ /* 0x000fc80000400000 */
[----:B------:R-:W-:-:S04]  /*3d10*/  FMUL R8, R9, R9 ;  /* 0x0000000909087220 */ /* 0x000fc80000400000 */
[----:B------:R-:W-:-:S04]  /*3d20*/  FMUL R9, R9, R8 ;  /* 0x0000000809097220 */ /* 0x000fc80000400000 */
[----:B------:R-:W-:Y:S01]  /*3d30*/  FMUL R32, R32, R9 ;  /* 0x0000000920207220 */ /* 0x000fe20000400000 */
[----:B--2---:R-:W-:-:S04]  /*3d40*/  FFMA R13, -R9, R13, R24 ;  /* 0x0000000d090d7223 */ /* 0x004fc80000000118 */
[----:B------:R-:W-:-:S04]  /*3d50*/  FMUL R13, R32, R13 ;  /* 0x0000000d200d7220 */ /* 0x000fc80000400000 */
[-C--:B---3--:R-:W-:Y:S01]  /*3d60*/  FFMA R25, R10, R13.reuse, R25 ;  /* 0x0000000d0a197223 */ /* 0x088fe20000000019 */
[-C--:B----4-:R-:W-:Y:S01]  /*3d70*/  FFMA R11, R11, R13.reuse, R26 ;  /* 0x0000000d0b0b7223 */ /* 0x090fe2000000001a */
[----:B-----5:R-:W-:-:S03]  /*3d80*/  FFMA R27, R12, R13, R27 ;  /* 0x0000000d0c1b7223 */ /* 0x020fc6000000001b */
[----:B------:R0:W-:Y:S04]  /*3d90*/  STG.E desc[UR6][R22.64], R25 ;  /* 0x0000001916007986 */ /* 0x0001e8000c101906 */
[----:B------:R0:W-:Y:S04]  /*3da0*/  STG.E desc[UR6][R22.64+0x4], R11 ;  /* 0x0000040b16007986 */ /* 0x0001e8000c101906 */
[----:B------:R0:W-:Y:S02]  /*3db0*/  STG.E desc[UR6][R22.64+0x8], R27 ;  /* 0x0000081b16007986 */ /* 0x0001e4000c101906 */
.L_x_36:
[----:B------:R-:W-:Y:S05]  /*3dc0*/  BSYNC.RECONVERGENT B0 ;  /* 0x0000000000007941 */ /* 0x000fea0003800200 */
.L_x_32:
[----:B------:R-:W-:Y:S05]  /*3dd0*/  WARPSYNC.ALL ;  /* 0x0000000000007948 */ /* 0x000fea0003800000 */
[----:B------:R-:W1:Y:S01]  /*3de0*/  LDC R8, c[0x0][0x3d4] ;  /* 0x0000f500ff087b82 */ /* 0x000e620000000800 */
[----:B------:R-:W-:-:S06]  /*3df0*/  UIADD3 UR5, UPT, UPT, UR4, 0x1, URZ ;  /* 0x0000000104057890 */ /* 0x000fcc000fffe0ff */
[----:B-1----:R-:W-:-:S13]  /*3e00*/  ISETP.NE.AND P0, PT, R8, UR5, PT ;  /* 0x0000000508007c0c */ /* 0x002fda000bf05270 */
[----:B------:R-:W-:Y:S05]  /*3e10*/  @!P0 EXIT ;  /* 0x000000000000894d */ /* 0x000fea0003800000 */
[----:B------:R-:W-:Y:S01]  /*3e20*/  UMOV UR4, UR5 ;  /* 0x0000000500047c82 */ /* 0x000fe20008000000 */
[----:B------:R-:W-:Y:S05]  /*3e30*/  BRA `(.L_x_45) ;  /* 0xfffffff000a47947 */ /* 0x000fea000383ffff */
        .weak           $__internal_0_$__cuda_sm20_rcp_rn_f32_slowpath
        .type           $__internal_0_$__cuda_sm20_rcp_rn_f32_slowpath,@function
        .size           $__internal_0_$__cuda_sm20_rcp_rn_f32_slowpath,($__internal_1_$__cuda_sm20_sqrt_rn_f32_slowpath - $__internal_0_$__cuda_sm20_rcp_rn_f32_slowpath)
$__internal_0_$__cuda_sm20_rcp_rn_f32_slowpath:
[----:B------:R-:W-:Y:S01]  /*3e40*/  IMAD.SHL.U32 R9, R8, 0x2, RZ ;  /* 0x0000000208097824 */ /* 0x000fe200078e00ff */
[----:B------:R-:W-:Y:S04]  /*3e50*/  BSSY.RECONVERGENT B2, `(.L_x_46) ;  /* 0x0000030000027945 */ /* 0x000fe80003800200 */
[----:B------:R-:W-:-:S04]  /*3e60*/  SHF.R.U32.HI R9, RZ, 0x18, R9 ;  /* 0x00000018ff097819 */ /* 0x000fc80000011609 */
[----:B------:R-:W-:-:S13]  /*3e70*/  ISETP.NE.U32.AND P0, PT, R9, RZ, PT ;  /* 0x000000ff0900720c */ /* 0x000fda0003f05070 */
[----:B------:R-:W-:Y:S05]  /*3e80*/  @P0 BRA `(.L_x_47) ;  /* 0x0000000000280947 */ /* 0x000fea0003800000 */
[----:B------:R-:W-:-:S05]  /*3e90*/  IMAD.SHL.U32 R9, R8, 0x2, RZ ;  /* 0x0000000208097824 */ /* 0x000fca00078e00ff */
[----:B------:R-:W-:-:S13]  /*3ea0*/  ISETP.NE.AND P0, PT, R9, RZ, PT ;  /* 0x000000ff0900720c */ /* 0x000fda0003f05270 */
[----:B------:R-:W-:Y:S01]  /*3eb0*/  @P0 FFMA R25, R8, 1.84467440737095516160e+19, RZ ;  /* 0x5f80000008190823 */ /* 0x000fe200000000ff */
[----:B------:R-:W-:Y:S08]  /*3ec0*/  @!P0 MUFU.RCP R24, R8 ;  /* 0x0000000800188308 */ /* 0x000ff00000001000 */
[----:B------:R-:W0:Y:S02]  /*3ed0*/  @P0 MUFU.RCP R26, R25 ;  /* 0x00000019001a0308 */ /* 0x000e240000001000 */
[----:B0-----:R-:W-:-:S04]  /*3ee0*/  @P0 FFMA R9, R25, R26, -1 ;  /* 0xbf80000019090423 */ /* 0x001fc8000000001a */
[----:B------:R-:W-:-:S04]  /*3ef0*/  @P0 FADD.FTZ R9, -R9, -RZ ;  /* 0x800000ff09090221 */ /* 0x000fc80000010100 */
[----:B------:R-:W-:-:S04]  /*3f00*/  @P0 FFMA R9, R26, R9, R26 ;  /* 0x000000091a090223 */ /* 0x000fc8000000001a */
[----:B------:R-:W-:Y:S01]  /*3f10*/  @P0 FFMA R24, R9, 1.84467440737095516160e+19, RZ ;  /* 0x5f80000009180823 */ /* 0x000fe200000000ff */
[----:B------:R-:W-:Y:S06]  /*3f20*/  BRA `(.L_x_48) ;  /* 0x0000000000887947 */ /* 0x000fec0003800000 */
.L_x_47:
[----:B------:R-:W-:-:S05]  /*3f30*/  VIADD R24, R9, 0xffffff03 ;  /* 0xffffff0309187836 */ /* 0x000fca0000000000 */
[----:B------:R-:W-:-:S13]  /*3f40*/  ISETP.GT.U32.AND P0, PT, R24, 0x1, PT ;  /* 0x000000011800780c */ /* 0x000fda0003f04070 */
[----:B------:R-:W-:Y:S05]  /*3f50*/  @P0 BRA `(.L_x_49) ;  /* 0x0000000000780947 */ /* 0x000fea0003800000 */
[----:B------:R-:W-:Y:S01]  /*3f60*/  LOP3.LUT R25, R8, 0x7fffff, RZ, 0xc0, !PT ;  /* 0x007fffff08197812 */ /* 0x000fe200078ec0ff */
[----:B------:R-:W-:-:S03]  /*3f70*/  IMAD.MOV.U32 R29, RZ, RZ, 0x3 ;  /* 0x00000003ff1d7424 */ /* 0x000fc600078e00ff */
[----:B------:R-:W-:Y:S02]  /*3f80*/  LOP3.LUT R26, R25, 0x3f800000, RZ, 0xfc, !PT ;  /* 0x3f800000191a7812 */ /* 0x000fe400078efcff */
[----:B------:R-:W-:Y:S02]  /*3f90*/  SHF.L.U32 R30, R29, R24, RZ ;  /* 0x000000181d1e7219 */ /* 0x000fe400000006ff */
[----:B------:R-:W0:Y:S02]  /*3fa0*/  MUFU.RCP R25, R26 ;  /* 0x0000001a00197308 */ /* 0x000e240000001000 */
[----:B0-----:R-:W-:-:S04]  /*3fb0*/  FFMA R27, R26, R25, -1 ;  /* 0xbf8000001a1b7423 */ /* 0x001fc80000000019 */
[----:B------:R-:W-:-:S04]  /*3fc0*/  FADD.FTZ R28, -R27, -RZ ;  /* 0x800000ff1b1c7221 */ /* 0x000fc80000010100 */
[CCC-:B------:R-:W-:Y:S01]  /*3fd0*/  FFMA.RM R27, R25.reuse, R28.reuse, R25.reuse ;  /* 0x0000001c191b7223 */ /* 0x1c0fe20000004019 */
[----:B------:R-:W-:-:S04]  /*3fe0*/  FFMA.RP R28, R25, R28, R25 ;  /* 0x0000001c191c7223 */ /* 0x000fc80000008019 */
[C---:B------:R-:W-:Y:S02]  /*3ff0*/  LOP3.LUT R25, R27.reuse, 0x7fffff, RZ, 0xc0, !PT ;  /* 0x007fffff1b197812 */ /* 0x040fe400078ec0ff */
[----:B------:R-:W-:Y:S02]  /*4000*/  FSETP.NEU.FTZ.AND P0, PT, R27, R28, PT ;  /* 0x0000001c1b00720b */ /* 0x000fe40003f1d000 */
[----:B------:R-:W-:Y:S02]  /*4010*/  LOP3.LUT R25, R25, 0x800000, RZ, 0xfc, !PT ;  /* 0x0080000019197812 */ /* 0x000fe400078efcff */
[----:B------:R-:W-:Y:S02]  /*4020*/  SEL R27, RZ, 0xffffffff, !P0 ;  /* 0xffffffffff1b7807 */ /* 0x000fe40004000000 */
[----:B------:R-:W-:-:S03]  /*4030*/  LOP3.LUT R29, R30, R25, RZ, 0xc0, !PT ;  /* 0x000000191e1d7212 */ /* 0x000fc600078ec0ff */
[----:B------:R-:W-:Y:S01]  /*4040*/  IMAD.MOV R27, RZ, RZ, -R27 ;  /* 0x000000ffff1b7224 */ /* 0x000fe200078e0a1b */
[----:B------:R-:W-:-:S04]  /*4050*/  SHF.R.U32.HI R29, RZ, R24, R29 ;  /* 0x00000018ff1d7219 */ /* 0x000fc8000001161d */
[----:B------:R-:W-:Y:S02]  /*4060*/  LOP3.LUT P1, RZ, R27, R24, R25, 0xf8, !PT ;  /* 0x000000181bff7212 */ /* 0x000fe4000782f819 */
[C---:B------:R-:W-:Y:S02]  /*4070*/  LOP3.LUT P0, RZ, R29.reuse, 0x1, RZ, 0xc0, !PT ;  /* 0x000000011dff7812 */ /* 0x040fe4000780c0ff */
[----:B------:R-:W-:-:S04]  /*4080*/  LOP3.LUT P2, RZ, R29, 0x2, RZ, 0xc0, !PT ;  /* 0x000000021dff7812 */ /* 0x000fc8000784c0ff */
[----:B------:R-:W-:Y:S02]  /*4090*/  PLOP3.LUT P0, PT, P0, P1, P2, 0xe0, 0x0 ;  /* 0x000000000000781c */ /* 0x000fe40000703c20 */
[----:B------:R-:W-:Y:S02]  /*40a0*/  LOP3.LUT P1, RZ, R8, 0x7fffff, RZ, 0xc0, !PT ;  /* 0x007fffff08ff7812 */ /* 0x000fe4000782c0ff */
[----:B------:R-:W-:-:S05]  /*40b0*/  SEL R24, RZ, 0x1, !P0 ;  /* 0x00000001ff187807 */ /* 0x000fca0004000000 */
[----:B------:R-:W-:-:S05]  /*40c0*/  IMAD.MOV R24, RZ, RZ, -R24 ;  /* 0x000000ffff187224 */ /* 0x000fca00078e0a18 */
[----:B------:R-:W-:Y:S01]  /*40d0*/  ISETP.GE.AND P0, PT, R24, RZ, PT ;  /* 0x000000ff1800720c */ /* 0x000fe20003f06270 */
[----:B------:R-:W-:-:S05]  /*40e0*/  VIADD R24, R9, 0xffffff04 ;  /* 0xffffff0409187836 */ /* 0x000fca0000000000 */
[----:B------:R-:W-:-:S07]  /*40f0*/  SHF.R.U32.HI R25, RZ, R24, R25 ;  /* 0x00000018ff197219 */ /* 0x000fce0000011619 */
[----:B------:R-:W-:-:S04]  /*4100*/  @!P0 VIADD R25, R25, 0x1 ;  /* 0x0000000119198836 */ /* 0x000fc80000000000 */
[----:B------:R-:W-:-:S05]  /*4110*/  @!P1 IMAD.SHL.U32 R25, R25, 0x2, RZ ;  /* 0x0000000219199824 */ /* 0x000fca00078e00ff */
[----:B------:R-:W-:Y:S01]  /*4120*/  LOP3.LUT R24, R25, 0x80000000, R8, 0xf8, !PT ;  /* 0x8000000019187812 */ /* 0x000fe200078ef808 */
[----:B------:R-:W-:Y:S06]  /*4130*/  BRA `(.L_x_48) ;  /* 0x0000000000047947 */ /* 0x000fec0003800000 */
.L_x_49:
[----:B------:R0:W1:Y:S02]  /*4140*/  MUFU.RCP R24, R8 ;  /* 0x0000000800187308 */ /* 0x0000640000001000 */
.L_x_48:
[----:B------:R-:W-:Y:S05]  /*4150*/  BSYNC.RECONVERGENT B2 ;  /* 0x0000000000027941 */ /* 0x000fea0003800200 */
.L_x_46:
[----:B0-----:R-:W-:Y:S02]  /*4160*/  IMAD.MOV.U32 R8, RZ, RZ, R13 ;  /* 0x000000ffff087224 */ /* 0x001fe400078e000d */
[----:B------:R-:W-:-:S04]  /*4170*/  IMAD.MOV.U32 R9, RZ, RZ, 0x0 ;  /* 0x00000000ff097424 */ /* 0x000fc800078e00ff */
[----:B-1----:R-:W-:Y:S05]  /*4180*/  RET.REL.NODEC R8 `(_Z18isspa_force_natomsPfS_S_S_S_S_S_S_S_Piii) ;  /* 0xffffffbc089c7950 */ /* 0x002fea0003c3ffff */
        .weak           $__internal_1_$__cuda_sm20_sqrt_rn_f32_slowpath
        .type           $__internal_1_$__cuda_sm20_sqrt_rn_f32_slowpath,@function
        .size           $__internal_1_$__cuda_sm20_sqrt_rn_f32_slowpath,(.L_x_153 - $__internal_1_$__cuda_sm20_sqrt_rn_f32_slowpath)
$__internal_1_$__cuda_sm20_sqrt_rn_f32_slowpath:
[----:B------:R-:W-:-:S13]  /*4190*/  LOP3.LUT P0, RZ, R24, 0x7fffffff, RZ, 0xc0, !PT ;  /* 0x7fffffff18ff7812 */ /* 0x000fda000780c0ff */
[----:B------:R-:W-:Y:S01]  /*41a0*/  @!P0 IMAD.MOV.U32 R27, RZ, RZ, R24 ;  /* 0x000000ffff1b8224 */ /* 0x000fe200078e0018 */
[----:B------:R-:W-:Y:S06]  /*41b0*/  @!P0 BRA `(.L_x_50) ;  /* 0x0000000000408947 */ /* 0x000fec0003800000 */
[----:B------:R-:W-:-:S13]  /*41c0*/  FSETP.GEU.FTZ.AND P0, PT, R24, RZ, PT ;  /* 0x000000ff1800720b */ /* 0x000fda0003f1e000 */
[----:B------:R-:W-:Y:S01]  /*41d0*/  @!P0 IMAD.MOV.U32 R27, RZ, RZ, 0x7fffffff ;  /* 0x7fffffffff1b8424 */ /* 0x000fe200078e00ff */
[----:B------:R-:W-:Y:S06]  /*41e0*/  @!P0 BRA `(.L_x_50) ;  /* 0x0000000000348947 */ /* 0x000fec0003800000 */
[----:B------:R-:W-:-:S13]  /*41f0*/  FSETP.GTU.FTZ.AND P0, PT, |R24|, +INF , PT ;  /* 0x7f8000001800780b */ /* 0x000fda0003f1c200 */
[----:B------:R-:W-:Y:S01]  /*4200*/  @P0 FADD.FTZ R27, R24, 1 ;  /* 0x3f800000181b0421 */ /* 0x000fe20000010000 */
[----:B------:R-:W-:Y:S06]  /*4210*/  @P0 BRA `(.L_x_50) ;  /* 0x0000000000280947 */ /* 0x000fec0003800000 */
[----:B------:R-:W-:-:S13]  /*4220*/  FSETP.NEU.FTZ.AND P0, PT, |R24|, +INF , PT ;  /* 0x7f8000001800780b */ /* 0x000fda0003f1d200 */
[----:B------:R-:W-:-:S04]  /*4230*/  @P0 FFMA R34, R24, 1.84467440737095516160e+19, RZ ;  /* 0x5f80000018220823 */ /* 0x000fc800000000ff */
[----:B------:R-:W0:Y:S02]  /*4240*/  @P0 MUFU.RSQ R27, R34 ;  /* 0x00000022001b0308 */ /* 0x000e240000001400 */
[----:B0-----:R-:W-:Y:S01]  /*4250*/  @P0 FMUL.FTZ R25, R34, R27 ;  /* 0x0000001b22190220 */ /* 0x001fe20000410000 */
[----:B------:R-:W-:Y:S01]  /*4260*/  @P0 FMUL.FTZ R29, R27, 0.5 ;  /* 0x3f0000001b1d0820 */ /* 0x000fe20000410000 */
[----:B------:R-:W-:Y:S02]  /*4270*/  @!P0 IMAD.MOV.U32 R27, RZ, RZ, R24 ;  /* 0x000000ffff1b8224 */ /* 0x000fe400078e0018 */
[----:B------:R-:W-:-:S04]  /*4280*/  @P0 FADD.FTZ R28, -R25, -RZ ;  /* 0x800000ff191c0221 */ /* 0x000fc80000010100 */
[----:B------:R-:W-:-:S04]  /*4290*/  @P0 FFMA R28, R25, R28, R34 ;  /* 0x0000001c191c0223 */ /* 0x000fc80000000022 */
[----:B------:R-:W-:-:S04]  /*42a0*/  @P0 FFMA R28, R28, R29, R25 ;  /* 0x0000001d1c1c0223 */ /* 0x000fc80000000019 */
[----:B------:R-:W-:-:S07]  /*42b0*/  @P0 FMUL.FTZ R27, R28, 2.3283064365386962891e-10 ;  /* 0x2f8000001c1b0820 */ /* 0x000fce0000410000 */
.L_x_50:
[----:B------:R-:W-:Y:S02]  /*42c0*/  IMAD.MOV.U32 R24, RZ, RZ, R26 ;  /* 0x000000ffff187224 */ /* 0x000fe400078e001a */
[----:B------:R-:W-:-:S04]  /*42d0*/  IMAD.MOV.U32 R25, RZ, RZ, 0x0 ;  /* 0x00000000ff197424 */ /* 0x000fc800078e00ff */
[----:B------:R-:W-:Y:S05]  /*42e0*/  RET.REL.NODEC R24 `(_Z18isspa_force_natomsPfS_S_S_S_S_S_S_S_Piii) ;  /* 0xffffffbc18447950 */ /* 0x000fea0003c3ffff */
.L_x_51:
[----:B------:R-:W-:-:S00]  /*42f0*/  BRA `(.L_x_51) ;  /* 0xfffffffc00fc7947 */ /* 0x000fc0000383ffff */
[----:B------:R-:W-:-:S00]  /*4300*/  NOP ;  /* 0x0000000000007918 */ /* 0x000fc00000000000 */
[----:B------:R-:W-:-:S00]  /*4310*/  NOP ;  /* 0x0000000000007918 */ /* 0x000fc00000000000 */
[----:B------:R-:W-:-:S00]  /*4320*/  NOP ;  /* 0x0000000000007918 */ /* 0x000fc00000000000 */
[----:B------:R-:W-:-:S00]  /*4330*/  NOP ;  /* 0x0000000000007918 */ /* 0x000fc00000000000 */
[----:B------:R-:W-:-:S00]  /*4340*/  NOP ;  /* 0x0000000000007918 */ /* 0x000fc00000000000 */
[----:B------:R-:W-:-:S00]  /*4350*/  NOP ;  /* 0x0000000000007918 */ /* 0x000fc00000000000 */
[----:B------:R-:W-:-:S00]  /*4360*/  NOP ;  /* 0x0000000000007918 */ /* 0x000fc00000000000 */
[----:B------:R-:W-:-:S00]  /*4370*/  NOP ;  /* 0x0000000000007918 */ /* 0x000fc00000000000 */
.L_x_153:


//--------------------- .text._Z22isspa_force_natoms_nmcPfS_S_S_S_S_S_S_S_Piii --------------------------
	.section	.text._Z22isspa_force_natoms_nmcPfS_S_S_S_S_S_S_S_Piii,"ax",@progbits
	.align	128
        .global         _Z22isspa_force_natoms_nmcPfS_S_S_S_S_S_S_S_Piii
        .type           _Z22isspa_force_natoms_nmcPfS_S_S_S_S_S_S_S_Piii,@function
        .size           _Z22isspa_force_natoms_nmcPfS_S_S_S_S_S_S_S_Piii,(.L_x_155 - _Z22isspa_force_natoms_nmcPfS_S_S_S_S_S_S_S_Piii)
        .other          _Z22isspa_force_natoms_nmcPfS_S_S_S_S_S_S_S_Piii,@"STO_CUDA_ENTRY STV_DEFAULT"
_Z22isspa_force_natoms_nmcPfS_S_S_S_S_S_S_S_Piii:
.text._Z22isspa_force_natoms_nmcPfS_S_S_S_S_S_S_S_Piii:
[----:B------:R-:W0:Y:S01]  /*0000*/  LDC R1, c[0x0][0x37c] ;  /* 0x0000df00ff017b82 */ /* 0x000e220000000800 */
[----:B------:R-:W1:Y:S07]  /*0010*/  S2R R16, SR_TID.X ;  /* 0x0000000000107919 */ /* 0x000e6e0000002100 */
[----:B------:R-:W1:Y:S01]  /*0020*/  S2UR UR5, SR_CTAID.X ;  /* 0x00000000000579c3 */ /* 0x000e620000002500 */
[----:B------:R-:W2:Y:S01]  /*0030*/  LDCU.64 UR8, c[0x0][0x3d0] ;  /* 0x00007a00ff0877ac */ /* 0x000ea20008000a00 */
[----:B0-----:R-:W-:-:S06]  /*0040*/  VIADD R1, R1, 0xffffffd0 ;  /* 0xffffffd001017836 */ /* 0x001fcc0000000000 */
[----:B------:R-:W1:Y:S01]  /*0050*/  LDC R3, c[0x0][0x360] ;  /* 0x0000d800ff037b82 */ /* 0x000e620000000800 */
[----:B--2---:R-:W-:Y:S01]  /*0060*/  UIMAD UR4, UR9, UR8, URZ ;  /* 0x00000008090472a4 */ /* 0x004fe2000f8e02ff */
[----:B-1----:R-:W-:-:S05]  /*0070*/  IMAD R16, R3, UR5, R16 ;  /* 0x0000000503107c24 */ /* 0x002fca000f8e0210 */
[----:B------:R-:W-:-:S13]  /*0080*/  ISETP.GE.U32.AND P0, PT, R16, UR4, PT ;  /* 0x0000000410007c0c */ /* 0x000fda000bf06070 */
[----:B------:R-:W-:Y:S05]  /*0090*/  @P0 EXIT ;  /* 0x000000000000094d */ /* 0x000fea0003800000 */
[----:B------:R-:W0:Y:S01]  /*00a0*/  I2F.U32.RP R0, UR8 ;  /* 0x0000000800007d06 */ /* 0x000e220008209000 */
[----:B------:R-:W-:Y:S01]  /*00b0*/  ISETP.NE.U32.AND P1, PT, RZ, UR8, PT ;  /* 0x00000008ff007c0c */ /* 0x000fe2000bf25070 */
[----:B------:R-:W1:Y:S06]  /*00c0*/  LDCU.64 UR6, c[0x0][0x358] ;  /* 0x00006b00ff0677ac */ /* 0x000e6c0008000a00 */
[----:B0-----:R-:W0:Y:S02]  /*00d0*/  MUFU.RCP R0, R0 ;  /* 0x0000000000007308 */ /* 0x001e240000001000 */
[----:B0-----:R-:W-:-:S06]  /*00e0*/  VIADD R2, R0, 0xffffffe ;  /* 0x0ffffffe00027836 */ /* 0x001fcc0000000000 */
[----:B------:R0:W2:Y:S02]  /*00f0*/  F2I.FTZ.U32.TRUNC.NTZ R3, R2 ;  /* 0x0000000200037305 */ /* 0x0000a4000021f000 */
[----:B0-----:R-:W-:Y:S02]  /*0100*/  IMAD.MOV.U32 R2, RZ, RZ, RZ ;  /* 0x000000ffff027224 */ /* 0x001fe400078e00ff */
[----:B--2---:R-:W-:-:S04]  /*0110*/  IMAD.MOV R5, RZ, RZ, -R3 ;  /* 0x000000ffff057224 */ /* 0x004fc800078e0a03 */
[----:B------:R-:W-:-:S04]  /*0120*/  IMAD R5, R5, UR8, RZ ;  /* 0x0000000805057c24 */ /* 0x000fc8000f8e02ff */
[----:B------:R-:W-:Y:S02]  /*0130*/  IMAD.HI.U32 R3, R3, R5, R2 ;  /* 0x0000000503037227 */ /* 0x000fe400078e0002 */
[----:B------:R-:W0:Y:S04]  /*0140*/  LDC.64 R4, c[0x0][0x3c8] ;  /* 0x0000f200ff047b82 */ /* 0x000e280000000a00 */
[----:B------:R-:W-:-:S04]  /*0150*/  IMAD.HI.U32 R3, R3, R16, RZ ;  /* 0x0000001003037227 */ /* 0x000fc800078e00ff */
[----:B------:R-:W-:-:S04]  /*0160*/  IMAD.MOV R3, RZ, RZ, -R3 ;  /* 0x000000ffff037224 */ /* 0x000fc800078e0a03 */
[----:B------:R-:W-:-:S05]  /*0170*/  IMAD R3, R3, UR8, R16 ;  /* 0x0000000803037c24 */ /* 0x000fca000f8e0210 */
[----:B------:R-:W-:-:S13]  /*0180*/  ISETP.GE.U32.AND P0, PT, R3, UR8, PT ;  /* 0x0000000803007c0c */ /* 0x000fda000bf06070 */
[----:B------:R-:W-:-:S05]  /*0190*/  @P0 VIADD R3, R3, -UR8 ;  /* 0x8000000803030c36 */ /* 0x000fca0008000000 */
[----:B------:R-:W-:-:S13]  /*01a0*/  ISETP.GE.U32.AND P0, PT, R3, UR8, PT ;  /* 0x0000000803007c0c */ /* 0x000fda000bf06070 */
[----:B------:R-:W-:Y:S01]  /*01b0*/  @P0 VIADD R3, R3, -UR8 ;  /* 0x8000000803030c36 */ /* 0x000fe20008000000 */
[----:B------:R-:W-:-:S05]  /*01c0*/  @!P1 LOP3.LUT R3, RZ, UR8, RZ, 0x33, !PT ;  /* 0x00000008ff039c12 */ /* 0x000fca000f8e33ff */
        /* <DEDUP_REMOVED lines=27> */
.L_x_62:
[----:B------:R-:W-:Y:S01]  /*0380*/  LOP3.LUT R2, R15, 0x3, RZ, 0xc0, !PT ;  /* 0x000000030f027812 */ /* 0x000fe200078ec0ff */
[----:B------:R-:W-:Y:S03]  /*0390*/  BSSY.RECONVERGENT B1, `(.L_x_54) ;  /* 0x0000247000017945 */ /* 0x000fe60003800200 */
[----:B------:R-:W-:-:S04]  /*03a0*/  ISETP.NE.U32.AND P0, PT, R2, RZ, PT ;  /* 0x000000ff0200720c */ /* 0x000fc80003f05070 */
[----:B------:R-:W-:-:S13]  /*03b0*/  ISETP.NE.AND.EX P0, PT, RZ, RZ, PT, P0 ;  /* 0x000000ffff00720c */ /* 0x000fda0003f05300 */
[----:B0-----:R-:W-:Y:S05]  /*03c0*/  @!P0 BRA `(.L_x_55) ;  /* 0x00000024000c8947 */ /* 0x001fea0003800000 */
[----:B------:R-:W0:Y:S01]  /*03d0*/  LDC.64 R10, c[0x4][RZ] ;  /* 0x01000000ff0a7b82 */ /* 0x000e220000000a00 */
[----:B------:R-:W-:Y:S01]  /*03e0*/  IMAD.MOV.U32 R0, RZ, RZ, RZ ;  /* 0x000000ffff007224 */ /* 0x000fe200078e00ff */
[----:B------:R-:W-:Y:S01]  /*03f0*/  CS2R R8, SRZ ;  /* 0x0000000000087805 */ /* 0x000fe2000001ff00 */
[----:B------:R-:W-:Y:S01]  /*0400*/  IMAD.MOV.U32 R2, RZ, RZ, RZ ;  /* 0x000000ffff027224 */ /* 0x000fe200078e00ff */
[----:B------:R-:W-:Y:S01]  /*0410*/  CS2R R6, SRZ ;  /* 0x0000000000067805 */ /* 0x000fe2000001ff00 */
[----:B0-----:R-:W-:-:S07]  /*0420*/  IMAD.WIDE.U32 R10, R5, 0xc80, R10 ;  /* 0x00000c80050a7825 */ /* 0x001fce00078e000a */
.L_x_57:
[----:B------:R-:W-:-:S06]  /*0430*/  IMAD R16, R2, 0x4, R1 ;  /* 0x0000000402107824 */ /* 0x000fcc00078e0201 */
[----:B-----5:R-:W5:Y:S01]  /*0440*/  LDL R16, [R16+0x4] ;  /* 0x0000040010107983 */ /* 0x020f620000100800 */
[----:B------:R-:W-:-:S05]  /*0450*/  UMOV UR4, URZ ;  /* 0x000000ff00047c82 */ /* 0x000fca0008000000 */
.L_x_56:
[----:B-----5:R-:W-:Y:S01]  /*0460*/  SHF.R.U32.HI R20, RZ, UR4, R16 ;  /* 0x00000004ff147c19 */ /* 0x020fe20008011610 */
[----:B------:R-:W-:-:S03]  /*0470*/  IMAD.SHL.U32 R12, R2, 0x20, RZ ;  /* 0x00000020020c7824 */ /* 0x000fc600078e00ff */
[----:B------:R-:W-:Y:S01]  /*0480*/  LOP3.LUT R13, R20, 0x1, RZ, 0xc0, !PT ;  /* 0x00000001140d7812 */ /* 0x000fe200078ec0ff */
[----:B------:R-:W-:-:S03]  /*0490*/  VIADD R12, R12, UR4 ;  /* 0x000000040c0c7c36 */ /* 0x000fc60008000000 */
[----:B------:R-:W-:Y:S01]  /*04a0*/  ISETP.NE.U32.AND P0, PT, R13, 0x1, PT ;  /* 0x000000010d00780c */ /* 0x000fe20003f05070 */
[----:B------:R-:W-:-:S03]  /*04b0*/  IMAD R13, R12, 0x5, RZ ;  /* 0x000000050c0d7824 */ /* 0x000fc600078e02ff */
[----:B------:R-:W-:Y:S01]  /*04c0*/  R2P PR, R20, 0x7e ;  /* 0x0000007e14007804 */ /* 0x000fe20000000000 */
[----:B------:R-:W-:-:S08]  /*04d0*/  IMAD.WIDE.U32 R12, R13, 0x4, R10 ;  /* 0x000000040d0c7825 */ /* 0x000fd000078e000a */
[----:B------:R-:W2:Y:S04]  /*04e0*/  @!P0 LDG.E R17, desc[UR6][R12.64] ;  /* 0x000000060c118981 */ /* 0x000ea8000c1e1900 */
[----:B------:R-:W3:Y:S04]  /*04f0*/  @P1 LDG.E R19, desc[UR6][R12.64+0x14] ;  /* 0x000014060c131981 */ /* 0x000ee8000c1e1900 */
[----:B------:R-:W4:Y:S04]  /*0500*/  @!P0 LDG.E R18, desc[UR6][R12.64+0x10] ;  /* 0x000010060c128981 */ /* 0x000f28000c1e1900 */
[----:B------:R-:W4:Y:S04]  /*0510*/  @P2 LDG.E R21, desc[UR6][R12.64+0x28] ;  /* 0x000028060c152981 */ /* 0x000f28000c1e1900 */
[----:B------:R-:W4:Y:S04]  /*0520*/  @P1 LDG.E R22, desc[UR6][R12.64+0x24] ;  /* 0x000024060c161981 */ /* 0x000f28000c1e1900 */
[----:B------:R-:W4:Y:S04]  /*0530*/  @P3 LDG.E R23, desc[UR6][R12.64+0x3c] ;  /* 0x00003c060c173981 */ /* 0x000f28000c1e1900 */
[----:B------:R-:W4:Y:S04]  /*0540*/  @P2 LDG.E R24, desc[UR6][R12.64+0x38] ;  /* 0x000038060c182981 */ /* 0x000f28000c1e1900 */
[----:B------:R-:W4:Y:S04]  /*0550*/  @P4 LDG.E R25, desc[UR6][R12.64+0x50] ;  /* 0x000050060c194981 */ /* 0x000f28000c1e1900 */
[----:B------:R-:W4:Y:S01]  /*0560*/  @P5 LDG.E R27, desc[UR6][R12.64+0x64] ;  /* 0x000064060c1b5981 */ /* 0x000f22000c1e1900 */
[----:B--2---:R-:W-:-:S03]  /*0570*/  @!P0 LOP3.LUT R0, R0, R17, RZ, 0x3c, !PT ;  /* 0x0000001100008212 */ /* 0x004fc600078e3cff */
[----:B------:R-:W2:Y:S01]  /*0580*/  @!P0 LDG.E R17, desc[UR6][R12.64+0x4] ;  /* 0x000004060c118981 */ /* 0x000ea2000c1e1900 */
[----:B---3--:R-:W-:-:S03]  /*0590*/  @P1 LOP3.LUT R0, R0, R19, RZ, 0x3c, !PT ;  /* 0x0000001300001212 */ /* 0x008fc600078e3cff */
[----:B------:R-:W3:Y:S01]  /*05a0*/  @!P0 LDG.E R19, desc[UR6][R12.64+0xc] ;  /* 0x00000c060c138981 */ /* 0x000ee2000c1e1900 */
[----:B----4-:R-:W-:-:S03]  /*05b0*/  @!P0 LOP3.LUT R7, R7, R18, RZ, 0x3c, !PT ;  /* 0x0000001207078212 */ /* 0x010fc600078e3cff */
[----:B------:R-:W4:Y:S01]  /*05c0*/  @!P0 LDG.E R18, desc[UR6][R12.64+0x8] ;  /* 0x000008060c128981 */ /* 0x000f22000c1e1900 */
        /* <DEDUP_REMOVED lines=8> */
[----:B--2---:R-:W-:-:S03]  /*0650*/  @!P0 LOP3.LUT R8, R8, R17, RZ, 0x3c, !PT ;  /* 0x0000001108088212 */ /* 0x004fc600078e3cff */
[----:B------:R-:W2:Y:S01]  /*0660*/  @P2 LDG.E R17, desc[UR6][R12.64+0x2c] ;  /* 0x00002c060c112981 */ /* 0x000ea2000c1e1900 */
[----:B---3--:R-:W-:-:S03]  /*0670*/  @!P0 LOP3.LUT R6, R6, R19, RZ, 0x3c, !PT ;  /* 0x0000001306068212 */ /* 0x008fc600078e3cff */
[----:B------:R-:W3:Y:S01]  /*0680*/  @P2 LDG.E R19, desc[UR6][R12.64+0x34] ;  /* 0x000034060c132981 */ /* 0x000ee2000c1e1900 */
[----:B----4-:R-:W-:-:S03]  /*0690*/  @!P0 LOP3.LUT R9, R9, R18, RZ, 0x3c, !PT ;  /* 0x0000001209098212 */ /* 0x010fc600078e3cff */
        /* <DEDUP_REMOVED lines=25> */
[----:B------:R-:W-:Y:S02]  /*0830*/  LOP3.LUT P0, RZ, R20, 0x80, RZ, 0xc0, !PT ;  /* 0x0000008014ff7812 */ /* 0x000fe4000780c0ff */
[----:B------:R-:W-:-:S04]  /*0840*/  @P5 LOP3.LUT R0, R0, R27, RZ, 0x3c, !PT ;  /* 0x0000001b00005212 */ /* 0x000fc800078e3cff */
[----:B------:R-:W-:-:S07]  /*0850*/  @P6 LOP3.LUT R0, R0, R25, RZ, 0x3c, !PT ;  /* 0x0000001900006212 */ /* 0x000fce00078e3cff */
        /* <DEDUP_REMOVED lines=17> */
[----:B--2---:R-:W-:Y:S02]  /*0970*/  @P6 LOP3.LUT R8, R8, R17, RZ, 0x3c, !PT ;  /* 0x0000001108086212 */ /* 0x004fe400078e3cff */
[----:B---3--:R-:W-:Y:S02]  /*0980*/  @P6 LOP3.LUT R6, R6, R19, RZ, 0x3c, !PT ;  /* 0x0000001306066212 */ /* 0x008fe400078e3cff */
[----:B----4-:R-:W-:Y:S02]  /*0990*/  @P6 LOP3.LUT R9, R9, R18, RZ, 0x3c, !PT ;  /* 0x0000001209096212 */ /* 0x010fe400078e3cff */
[----:B------:R-:W-:Y:S02]  /*09a0*/  @P0 LOP3.LUT R8, R8, R21, RZ, 0x3c, !PT ;  /* 0x0000001508080212 */ /* 0x000fe400078e3cff */
[----:B------:R-:W-:-:S02]  /*09b0*/  @P6 LOP3.LUT R7, R7, R22, RZ, 0x3c, !PT ;  /* 0x0000001607076212 */ /* 0x000fc400078e3cff */
        /* <DEDUP_REMOVED lines=30> */
[----:B---3--:R-:W-:Y:S02]  /*0ba0*/  @P0 LOP3.LUT R8, R8, R19, RZ, 0x3c, !PT ;  /* 0x0000001308080212 */ /* 0x008fe400078e3cff */
[----:B------:R-:W-:Y:S01]  /*0bb0*/  LOP3.LUT P0, RZ, R20, 0x8000, RZ, 0xc0, !PT ;  /* 0x0000800014ff7812 */ /* 0x000fe2000780c0ff */
[----:B------:R-:W3:Y:S01]  /*0bc0*/  @P1 LDG.E R19, desc[UR6][R12.64+0xc0] ;  /* 0x0000c0060c131981 */ /* 0x000ee2000c1e1900 */
[----:B--2---:R-:W-:-:S03]  /*0bd0*/  @P1 LOP3.LUT R8, R8, R17, RZ, 0x3c, !PT ;  /* 0x0000001108081212 */ /* 0x004fc600078e3cff */
[----:B------:R-:W2:Y:S04]  /*0be0*/  @P1 LDG.E R20, desc[UR6][R12.64+0xc4] ;  /* 0x0000c4060c141981 */ /* 0x000ea8000c1e1900 */
[----:B------:R-:W2:Y:S01]  /*0bf0*/  @P3 LDG.E R17, desc[UR6][R12.64+0xe0] ;  /* 0x0000e0060c113981 */ /* 0x000ea2000c1e1900 */
[----:B------:R-:W-:Y:S02]  /*0c00*/  @P4 LOP3.LUT R0, R0, R27, RZ, 0x3c, !PT ;  /* 0x0000001b00004212 */ /* 0x000fe400078e3cff */
[----:B----4-:R-:W-:Y:S01]  /*0c10*/  @P2 LOP3.LUT R8, R8, R21, RZ, 0x3c, !PT ;  /* 0x0000001508082212 */ /* 0x010fe200078e3cff */
        /* <DEDUP_REMOVED lines=8> */
[----:B------:R-:W4:Y:S01]  /*0ca0*/  @P5 LDG.E R18, desc[UR6][R12.64+0x10c] ;  /* 0x00010c060c125981 */ /* 0x000f22000c1e1900 */
[----:B---3--:R-:W-:-:S03]  /*0cb0*/  @P1 LOP3.LUT R6, R6, R19, RZ, 0x3c, !PT ;  /* 0x0000001306061212 */ /* 0x008fc600078e3cff */
[----:B------:R-:W3:Y:S01]  /*0cc0*/  @P3 LDG.E R19, desc[UR6][R12.64+0xe8] ;  /* 0x0000e8060c133981 */ /* 0x000ee2000c1e1900 */
[----:B--2---:R-:W-:-:S03]  /*0cd0*/  @P1 LOP3.LUT R7, R7, R20, RZ, 0x3c, !PT ;  /* 0x0000001407071212 */ /* 0x004fc600078e3cff */
[----:B------:R-:W2:Y:S01]  /*0ce0*/  @P3 LDG.E R20, desc[UR6][R12.64+0xec] ;  /* 0x0000ec060c143981 */ /* 0x000ea2000c1e1900 */
[----:B------:R-:W-:Y:S02]  /*0cf0*/  @P2 LOP3.LUT R7, R7, R24, RZ, 0x3c, !PT ;  /* 0x0000001807072212 */ /* 0x000fe400078e3cff */
[----:B------:R-:W-:Y:S01]  /*0d00*/  @P3 LOP3.LUT R8, R8, R17, RZ, 0x3c, !PT ;  /* 0x0000001108083212 */ /* 0x000fe200078e3cff */
[----:B------:R-:W2:Y:S01]  /*0d10*/  @P4 LDG.E R24, desc[UR6][R12.64+0x100] ;  /* 0x000100060c184981 */ /* 0x000ea2000c1e1900 */
[----:B------:R-:W-:-:S03]  /*0d20*/  @P2 LOP3.LUT R6, R6, R23, RZ, 0x3c, !PT ;  /* 0x0000001706062212 */ /* 0x000fc600078e3cff */
[----:B------:R-:W2:Y:S04]  /*0d30*/  @P5 LDG.E R17, desc[UR6][R12.64+0x108] ;  /* 0x000108060c115981 */ /* 0x000ea8000c1e1900 */
[----:B------:R-:W2:Y:S01]  /*0d40*/  @P4 LDG.E R23, desc[UR6][R12.64+0xfc] ;  /* 0x0000fc060c174981 */ /* 0x000ea2000c1e1900 */
[----:B----4-:R-:W-:Y:S02]  /*0d50*/  @P4 LOP3.LUT R8, R8, R21, RZ, 0x3c, !PT ;  /* 0x0000001508084212 */ /* 0x010fe400078e3cff */
[----:B------:R-:W-:Y:S01]  /*0d60*/  @P4 LOP3.LUT R9, R9, R22, RZ, 0x3c, !PT ;  /* 0x0000001609094212 */ /* 0x000fe200078e3cff */
[----:B------:R-:W4:Y:S01]  /*0d70*/  @P6 LDG.E R21, desc[UR6][R12.64+0x11c] ;  /* 0x00011c060c156981 */ /* 0x000f22000c1e1900 */
[----:B------:R-:W-:-:S03]  /*0d80*/  @P0 LOP3.LUT R0, R0, R25, RZ, 0x3c, !PT ;  /* 0x0000001900000212 */ /* 0x000fc600078e3cff */
[----:B------:R-:W4:Y:S01]  /*0d90*/  @P6 LDG.E R22, desc[UR6][R12.64+0x120] ;  /* 0x000120060c166981 */ /* 0x000f22000c1e1900 */
[----:B------:R-:W-:-:S03]  /*0da0*/  @P5 LOP3.LUT R9, R9, R18, RZ, 0x3c, !PT ;  /* 0x0000001209095212 */ /* 0x000fc600078e3cff */
[----:B------:R-:W4:Y:S04]  /*0db0*/  @P0 LDG.E R18, desc[UR6][R12.64+0x134] ;  /* 0x000134060c120981 */ /* 0x000f28000c1e1900 */
[----:B------:R-:W4:Y:S01]  /*0dc0*/  @P0 LDG.E R25, desc[UR6][R12.64+0x138] ;  /* 0x000138060c190981 */ /* 0x000f22000c1e1900 */
[----:B---3--:R-:W-:-:S03]  /*0dd0*/  @P3 LOP3.LUT R6, R6, R19, RZ, 0x3c, !PT ;  /* 0x0000001306063212 */ /* 0x008fc600078e3cff */
[----:B------:R-:W3:Y:S01]  /*0de0*/  @P5 LDG.E R19, desc[UR6][R12.64+0x110] ;  /* 0x000110060c135981 */ /* 0x000ee2000c1e1900 */
[----:B--2---:R-:W-:-:S03]  /*0df0*/  @P3 LOP3.LUT R7, R7, R20, RZ, 0x3c, !PT ;  /* 0x0000001407073212 */ /* 0x004fc600078e3cff */
[----:B------:R-:W2:Y:S01]  /*0e00*/  @P5 LDG.E R20, desc[UR6][R12.64+0x114] ;  /* 0x000114060c145981 */ /* 0x000ea2000c1e1900 */
[----:B------:R-:W-:-:S03]  /*0e10*/  @P4 LOP3.LUT R7, R7, R24, RZ, 0x3c, !PT ;  /* 0x0000001807074212 */ /* 0x000fc600078e3cff */
[----:B------:R-:W2:Y:S01]  /*0e20*/  @P6 LDG.E R24, desc[UR6][R12.64+0x128] ;  /* 0x000128060c186981 */ /* 0x000ea2000c1e1900 */
[----:B------:R-:W-:-:S03]  /*0e30*/  @P5 LOP3.LUT R8, R8, R17, RZ, 0x3c, !PT ;  /* 0x0000001108085212 */ /* 0x000fc600078e3cff */
[----:B------:R-:W2:Y:S01]  /*0e40*/  @P6 LDG.E R17, desc[UR6][R12.64+0x124] ;  /* 0x000124060c116981 */ /* 0x000ea2000c1e1900 */
[----:B------:R-:W-:-:S03]  /*0e50*/  @P4 LOP3.LUT R6, R6, R23, RZ, 0x3c, !PT ;  /* 0x0000001706064212 */ /* 0x000fc600078e3cff */
[----:B------:R-:W2:Y:S01]  /*0e60*/  @P0 LDG.E R23, desc[UR6][R12.64+0x130] ;  /* 0x000130060c170981 */ /* 0x000ea2000c1e1900 */
[----:B------:R-:W-:-:S04]  /*0e70*/  UIADD3 UR4, UPT, UPT, UR4, 0x10, URZ ;  /* 0x0000001004047890 */ /* 0x000fc8000fffe0ff */
[----:B------:R-:W-:Y:S01]  /*0e80*/  UISETP.NE.AND UP0, UPT, UR4, 0x20, UPT ;  /* 0x000000200400788c */ /* 0x000fe2000bf05270 */
[----:B----4-:R-:W-:Y:S02]  /*0e90*/  @P6 LOP3.LUT R8, R8, R21, RZ, 0x3c, !PT ;  /* 0x0000001508086212 */ /* 0x010fe400078e3cff */
[----:B------:R-:W-:-:S04]  /*0ea0*/  @P6 LOP3.LUT R9, R9, R22, RZ, 0x3c, !PT ;  /* 0x0000001609096212 */ /* 0x000fc800078e3cff */
[----:B------:R-:W-:Y:S02]  /*0eb0*/  @P0 LOP3.LUT R9, R9, R18, RZ, 0x3c, !PT ;  /* 0x0000001209090212 */ /* 0x000fe400078e3cff */
[----:B---3--:R-:W-:Y:S02]  /*0ec0*/  @P5 LOP3.LUT R6, R6, R19, RZ, 0x3c, !PT ;  /* 0x0000001306065212 */ /* 0x008fe400078e3cff */
[----:B--2---:R-:W-:-:S04]  /*0ed0*/  @P5 LOP3.LUT R7, R7, R20, RZ, 0x3c, !PT ;  /* 0x0000001407075212 */ /* 0x004fc800078e3cff */
        /* <DEDUP_REMOVED lines=9> */
[----:B------:R-:W-:Y:S01]  /*0f70*/  LOP3.LUT R2, R15, 0x3, RZ, 0xc0, !PT ;  /* 0x000000030f027812 */ /* 0x000fe200078ec0ff */
[----:B------:R0:W-:Y:S03]  /*0f80*/  STL [R1+0x4], R0 ;  /* 0x0000040001007387 */ /* 0x0001e60000100800 */
[----:B------:R-:W-:Y:S01]  /*0f90*/  ISETP.NE.U32.AND P0, PT, R2, 0x1, PT ;  /* 0x000000010200780c */ /* 0x000fe20003f05070 */
[----:B------:R0:W-:Y:S03]  /*0fa0*/  STL.64 [R1+0x8], R8 ;  /* 0x0000080801007387 */ /* 0x0001e60000100a00 */
[----:B------:R-:W-:Y:S01]  /*0fb0*/  ISETP.NE.AND.EX P0, PT, RZ, RZ, PT, P0 ;  /* 0x000000ffff00720c */ /* 0x000fe20003f05300 */
[----:B------:R0:W-:-:S12]  /*0fc0*/  STL.64 [R1+0x10], R6 ;  /* 0x0000100601007387 */ /* 0x0001d80000100a00 */
[----:B0-----:R-:W-:Y:S05]  /*0fd0*/  @!P0 BRA `(.L_x_55) ;  /* 0x0000001800088947 */ /* 0x001fea0003800000 */
[----:B------:R-:W-:Y:S01]  /*0fe0*/  UMOV UR4, URZ ;  /* 0x000000ff00047c82 */ /* 0x000fe20008000000 */
[----:B------:R-:W-:Y:S01]  /*0ff0*/  UMOV UR5, URZ ;  /* 0x000000ff00057c82 */ /* 0x000fe20008000000 */
[----:B------:R-:W-:Y:S02]  /*1000*/  IMAD.MOV.U32 R0, RZ, RZ, RZ ;  /* 0x000000ffff007224 */ /* 0x000fe400078e00ff */
[----:B------:R-:W-:Y:S02]  /*1010*/  IMAD.MOV.U32 R2, RZ, RZ, RZ ;  /* 0x000000ffff027224 */ /* 0x000fe400078e00ff */
[----:B------:R-:W-:Y:S02]  /*1020*/  IMAD.U32 R8, RZ, RZ, UR4 ;  /* 0x00000004ff087e24 */ /* 0x000fe4000f8e00ff */
[----:B------:R-:W-:Y:S02]  /*1030*/  IMAD.U32 R9, RZ, RZ, UR5 ;  /* 0x00000005ff097e24 */ /* 0x000fe4000f8e00ff */
[----:B------:R-:W-:-:S02]  /*1040*/  IMAD.U32 R6, RZ, RZ, UR4 ;  /* 0x00000004ff067e24 */ /* 0x000fc4000f8e00ff */
[----:B------:R-:W-:-:S07]  /*1050*/  IMAD.U32 R7, RZ, RZ, UR5 ;  /* 0x00000005ff077e24 */ /* 0x000fce000f8e00ff */
.L_x_59:
[----:B------:R-:W-:-:S06]  /*1060*/  IMAD R16, R2, 0x4, R1 ;  /* 0x0000000402107824 */ /* 0x000fcc00078e0201 */
[----:B------:R-:W5:Y:S01]  /*1070*/  LDL R16, [R16+0x4] ;  /* 0x0000040010107983 */ /* 0x000f620000100800 */
[----:B------:R-:W-:-:S05]  /*1080*/  UMOV UR4, URZ ;  /* 0x000000ff00047c82 */ /* 0x000fca0008000000 */
.L_x_58:
        /* <DEDUP_REMOVED lines=183> */
[----:B0-----:R-:W-:Y:S05]  /*1c00*/  @P0 BRA `(.L_x_55) ;  /* 0x0000000800fc0947 */ /* 0x001fea0003800000 */
        /* <DEDUP_REMOVED lines=8> */
.L_x_61:
[----:B------:R-:W-:-:S06]  /*1c90*/  IMAD R16, R2, 0x4, R1 ;  /* 0x0000000402107824 */ /* 0x000fcc00078e0201 */
[----:B------:R-:W5:Y:S01]  /*1ca0*/  LDL R16, [R16+0x4] ;  /* 0x0000040010107983 */ /* 0x000f620000100800 */
[----:B------:R-:W-:-:S05]  /*1cb0*/  UMOV UR4, URZ ;  /* 0x000000ff00047c82 */ /* 0x000fca0008000000 */
.L_x_60:
        /* <DEDUP_REMOVED lines=180> */
.L_x_55:
[----:B------:R-:W-:Y:S05]  /*2800*/  BSYNC.RECONVERGENT B1 ;  /* 0x0000000000017941 */ /* 0x000fea0003800200 */
.L_x_54:
[----:B------:R-:W-:Y:S01]  /*2810*/  ISETP.GT.U32.AND P0, PT, R15, 0x3, PT ;  /* 0x000000030f00780c */ /* 0x000fe20003f04070 */
[----:B------:R-:W-:Y:S01]  /*2820*/  VIADD R5, R5, 0x1 ;  /* 0x0000000105057836 */ /* 0x000fe20000000000 */
[--C-:B------:R-:W-:Y:S02]  /*2830*/  SHF.R.U64 R15, R15, 0x2, R14.reuse ;  /* 0x000000020f0f7819 */ /* 0x100fe4000000120e */
[----:B------:R-:W-:Y:S02]  /*2840*/  ISETP.GT.U32.AND.EX P0, PT, R14, RZ, PT, P0 ;  /* 0x000000ff0e00720c */ /* 0x000fe40003f04100 */
[----:B------:R-:W-:-:S11]  /*2850*/  SHF.R.U32.HI R14, RZ, 0x2, R14 ;  /* 0x00000002ff0e7819 */ /* 0x000fd6000001160e */
[----:B------:R-:W-:Y:S05]  /*2860*/  @P0 BRA `(.L_x_62) ;  /* 0xffffffd800c40947 */ /* 0x000fea000383ffff */
.L_x_53:
[----:B------:R-:W-:Y:S05]  /*2870*/  BSYNC.RECONVERGENT B0 ;  /* 0x0000000000007941 */ /* 0x000fea0003800200 */
.L_x_52:
[----:B------:R1:W-:Y:S01]  /*2880*/  STL.64 [R1+0x18], RZ ;  /* 0x000018ff01007387 */ /* 0x0003e20000100a00 */
[----:B------:R-:W-:Y:S01]  /*2890*/  BSSY.RECONVERGENT B0, `(.L_x_63) ;  /* 0x0000022000007945 */ /* 0x000fe20003800200 */
[----:B0-----:R-:W-:Y:S02]  /*28a0*/  IMAD.MOV.U32 R10, RZ, RZ, 0x2abc4dd5 ;  /* 0x2abc4dd5ff0a7424 */ /* 0x001fe400078e00ff */
[----:B------:R1:W-:Y:S04]  /*28b0*/  STL [R1+0x20], RZ ;  /* 0x000020ff01007387 */ /* 0x0003e80000100800 */
[----:B------:R1:W-:Y:S02]  /*28c0*/  STL.64 [R1+0x28], RZ ;  /* 0x000028ff01007387 */ /* 0x0003e40000100a00 */
.L_x_64:
[----:B------:R-:W-:Y:S02]  /*28d0*/  SHF.R.U32.HI R5, RZ, 0x2, R0 ;  /* 0x00000002ff057819 */ /* 0x000fe40000011600 */
[----:B------:R-:W-:Y:S02]  /*28e0*/  SHF.R.U32.HI R11, RZ, 0x2, R8 ;  /* 0x00000002ff0b7819 */ /* 0x000fe40000011608 */
[----:B------:R-:W-:Y:S01]  /*28f0*/  LOP3.LUT R5, R5, R0, RZ, 0x3c, !PT ;  /* 0x0000000005057212 */ /* 0x000fe200078e3cff */
[----:B------:R-:W-:Y:S01]  /*2900*/  IMAD.SHL.U32 R0, R7, 0x10, RZ ;  /* 0x0000001007007824 */ /* 0x000fe200078e00ff */
[----:B------:R-:W-:-:S03]  /*2910*/  LOP3.LUT R11, R11, R8, RZ, 0x3c, !PT ;  /* 0x000000080b0b7212 */ /* 0x000fc600078e3cff */
[----:B------:R-:W-:Y:S02]  /*2920*/  IMAD.SHL.U32 R2, R5, 0x2, RZ ;  /* 0x0000000205027824 */ /* 0x000fe400078e00ff */
[----:B------:R-:W-:-:S03]  /*2930*/  IMAD.SHL.U32 R12, R11, 0x2, RZ ;  /* 0x000000020b0c7824 */ /* 0x000fc600078e00ff */
[----:B------:R-:W-:Y:S01]  /*2940*/  LOP3.LUT R0, R5, R2, R0, 0x96, !PT ;  /* 0x0000000205007212 */ /* 0x000fe200078e9600 */
[----:B------:R-:W-:Y:S02]  /*2950*/  IMAD.MOV.U32 R5, RZ, RZ, R6 ;  /* 0x000000ffff057224 */ /* 0x000fe400078e0006 */
[----:B------:R-:W-:Y:S01]  /*2960*/  IMAD.MOV.U32 R2, RZ, RZ, 0x2f800000 ;  /* 0x2f800000ff027424 */ /* 0x000fe200078e00ff */
[----:B------:R-:W-:-:S04]  /*2970*/  LOP3.LUT R6, R0, R7, RZ, 0x3c, !PT ;  /* 0x0000000700067212 */ /* 0x000fc800078e3cff */
[----:B------:R-:W-:Y:S01]  /*2980*/  IADD3 R0, PT, PT, R10, 0x587c5, R6 ;  /* 0x000587c50a007810 */ /* 0x000fe20007ffe006 */
        /* <DEDUP_REMOVED lines=8> */
[----:B------:R-:W-:-:S03]  /*2a10*/  FADD R11, R11, R11 ;  /* 0x0000000b0b0b7221 */ /* 0x000fc60000000000 */
[----:B------:R-:W-:Y:S01]  /*2a20*/  I2FP.F32.U32 R15, R0 ;  /* 0x00000000000f7245 */ /* 0x000fe20000201000 */
[----:B------:R-:W-:-:S04]  /*2a30*/  FADD R16, -R11, 1 ;  /* 0x3f8000000b107421 */ /* 0x000fc80000000100 */
[----:B------:R-:W-:Y:S01]  /*2a40*/  FFMA R15, R15, R2, 1.1641532182693481445e-10 ;  /* 0x2f0000000f0f7423 */ /* 0x000fe20000000002 */
[----:B------:R-:W-:-:S05]  /*2a50*/  FMUL R0, R16, R16 ;  /* 0x0000001010007220 */ /* 0x000fca0000400000 */
[----:B------:R-:W-:Y:S01]  /*2a60*/  FSETP.GEU.AND P0, PT, R15, R0, PT ;  /* 0x000000000f00720b */ /* 0x000fe20003f0e000 */
[----:B------:R-:W-:Y:S02]  /*2a70*/  IMAD.MOV.U32 R0, RZ, RZ, R9 ;  /* 0x000000ffff007224 */ /* 0x000fe400078e0009 */
[----:B------:R-:W-:Y:S02]  /*2a80*/  IMAD.MOV.U32 R9, RZ, RZ, R7 ;  /* 0x000000ffff097224 */ /* 0x000fe400078e0007 */
[----:B------:R-:W-:-:S08]  /*2a90*/  IMAD.MOV.U32 R7, RZ, RZ, R13 ;  /* 0x000000ffff077224 */ /* 0x000fd000078e000d */
[----:B------:R-:W-:Y:S05]  /*2aa0*/  @!P0 BRA `(.L_x_64) ;  /* 0xfffffffc00888947 */ /* 0x000fea000383ffff */
[----:B------:R-:W-:Y:S05]  /*2ab0*/  BSYNC.RECONVERGENT B0 ;  /* 0x0000000000007941 */ /* 0x000fea0003800200 */
.L_x_63:
[----:B------:R-:W0:Y:S08]  /*2ac0*/  LDC.64 R12, c[0x0][0x390] ;  /* 0x0000e400ff0c7b82 */ /* 0x000e300000000a00 */
[----:B------:R-:W2:Y:S01]  /*2ad0*/  LDC.64 R14, c[0x0][0x398] ;  /* 0x0000e600ff0e7b82 */ /* 0x000ea20000000a00 */
[----:B0----5:R-:W-:-:S06]  /*2ae0*/  IMAD.WIDE R12, R4, 0x4, R12 ;  /* 0x00000004040c7825 */ /* 0x021fcc00078e020c */
[----:B------:R-:W3:Y:S01]  /*2af0*/  LDG.E R12, desc[UR6][R12.64] ;  /* 0x000000060c0c7981 */ /* 0x000ee2000c1e1900 */
[----:B--2---:R-:W-:-:S06]  /*2b00*/  IMAD.WIDE R14, R4, 0x4, R14 ;  /* 0x00000004040e7825 */ /* 0x004fcc00078e020e */
[----:B------:R-:W3:Y:S01]  /*2b10*/  LDG.E R15, desc[UR6][R14.64] ;  /* 0x000000060e0f7981 */ /* 0x000ee2000c1e1900 */
[----:B------:R-:W-:Y:S01]  /*2b20*/  IMAD.MOV.U32 R11, RZ, RZ, R0 ;  /* 0x000000ffff0b7224 */ /* 0x000fe200078e0000 */
[----:B------:R-:W-:Y:S01]  /*2b30*/  BSSY.RECONVERGENT B0, `(.L_x_65) ;  /* 0x0000023000007945 */ /* 0x000fe20003800200 */
[----:B------:R-:W-:Y:S02]  /*2b40*/  IMAD.MOV.U32 R0, RZ, RZ, R5 ;  /* 0x000000ffff007224 */ /* 0x000fe400078e0005 */
[----:B---3--:R-:W-:-:S07]  /*2b50*/  FFMA R5, R16, R12, R15 ;  /* 0x0000000c10057223 */ /* 0x008fce000000000f */
.L_x_66:
[----:B------:R-:W-:Y:S01]  /*2b60*/  SHF.R.U32.HI R8, RZ, 0x2, R11 ;  /* 0x00000002ff087819 */ /* 0x000fe2000001160b */
[----:B------:R-:W-:Y:S01]  /*2b70*/  IMAD.SHL.U32 R12, R7, 0x10, RZ ;  /* 0x00000010070c7824 */ /* 0x000fe200078e00ff */
[----:B------:R-:W-:Y:S02]  /*2b80*/  SHF.R.U32.HI R13, RZ, 0x2, R0 ;  /* 0x00000002ff0d7819 */ /* 0x000fe40000011600 */
[----:B------:R-:W-:Y:S02]  /*2b90*/  LOP3.LUT R8, R8, R11, RZ, 0x3c, !PT ;  /* 0x0000000b08087212 */ /* 0x000fe400078e3cff */
[----:B------:R-:W-:-:S03]  /*2ba0*/  LOP3.LUT R13, R13, R0, RZ, 0x3c, !PT ;  /* 0x000000000d0d7212 */ /* 0x000fc600078e3cff */
[----:B------:R-:W-:-:S05]  /*2bb0*/  IMAD.SHL.U32 R11, R8, 0x2, RZ ;  /* 0x00000002080b7824 */ /* 0x000fca00078e00ff */
[----:B------:R-:W-:Y:S01]  /*2bc0*/  LOP3.LUT R12, R8, R11, R12, 0x96, !PT ;  /* 0x0000000b080c7212 */ /* 0x000fe200078e960c */
[----:B------:R-:W-:Y:S02]  /*2bd0*/  IMAD.MOV.U32 R8, RZ, RZ, R6 ;  /* 0x000000ffff087224 */ /* 0x000fe400078e0006 */
[----:B------:R-:W-:Y:S01]  /*2be0*/  IMAD.SHL.U32 R11, R13, 0x2, RZ ;  /* 0x000000020d0b7824 */ /* 0x000fe200078e00ff */
[----:B------:R-:W-:-:S05]  /*2bf0*/  LOP3.LUT R6, R12, R7, RZ, 0x3c, !PT ;  /* 0x000000070c067212 */ /* 0x000fca00078e3cff */
[----:B------:R-:W-:-:S05]  /*2c00*/  IMAD.SHL.U32 R0, R6, 0x10, RZ ;  /* 0x0000001006007824 */ /* 0x000fca00078e00ff */
[----:B------:R-:W-:Y:S02]  /*2c10*/  LOP3.LUT R11, R13, R11, R0, 0x96, !PT ;  /* 0x0000000b0d0b7212 */ /* 0x000fe400078e9600 */
[C---:B------:R-:W-:Y:S01]  /*2c20*/  IADD3 R0, PT, PT, R10.reuse, 0x587c5, R6 ;  /* 0x000587c50a007810 */ /* 0x040fe20007ffe006 */
[----:B------:R-:W-:Y:S01]  /*2c30*/  VIADD R10, R10, 0xb0f8a ;  /* 0x000b0f8a0a0a7836 */ /* 0x000fe20000000000 */
[----:B------:R-:W-:-:S05]  /*2c40*/  LOP3.LUT R13, R11, R6, RZ, 0x3c, !PT ;  /* 0x000000060b0d7212 */ /* 0x000fca00078e3cff */
[----:B------:R-:W-:-:S05]  /*2c50*/  IMAD.IADD R11, R10, 0x1, R13 ;  /* 0x000000010a0b7824 */ /* 0x000fca00078e020d */
[----:B------:R-:W-:Y:S02]  /*2c60*/  I2FP.F32.U32 R15, R11 ;  /* 0x0000000b000f7245 */ /* 0x000fe40000201000 */
[----:B------:R-:W-:Y:S01]  /*2c70*/  I2FP.F32.U32 R11, R0 ;  /* 0x00000000000b7245 */ /* 0x000fe20000201000 */
[----:B------:R-:W-:Y:S02]  /*2c80*/  IMAD.MOV.U32 R0, RZ, RZ, R8 ;  /* 0x000000ffff007224 */ /* 0x000fe400078e0008 */
[-C--:B------:R-:W-:Y:S02]  /*2c90*/  FFMA R15, R15, R2.reuse, 1.1641532182693481445e-10 ;  /* 0x2f0000000f0f7423 */ /* 0x080fe40000000002 */
[----:B------:R-:W-:Y:S02]  /*2ca0*/  FFMA R11, R11, R2, 1.1641532182693481445e-10 ;  /* 0x2f0000000b0b7423 */ /* 0x000fe40000000002 */
[----:B------:R-:W-:Y:S02]  /*2cb0*/  FADD R12, R15, R15 ;  /* 0x0000000f0f0c7221 */ /* 0x000fe40000000000 */
[----:B------:R-:W-:-:S02]  /*2cc0*/  FADD R14, R11, R11 ;  /* 0x0000000b0b0e7221 */ /* 0x000fc40000000000 */
[----:B------:R-:W-:Y:S02]  /*2cd0*/  FADD R12, -R12, 1 ;  /* 0x3f8000000c0c7421 */ /* 0x000fe40000000100 */
[----:B------:R-:W-:Y:S02]  /*2ce0*/  FADD R14, -R14, 1 ;  /* 0x3f8000000e0e7421 */ /* 0x000fe40000000100 */
[----:B------:R-:W-:-:S04]  /*2cf0*/  FMUL R11, R12, R12 ;  /* 0x0000000c0c0b7220 */ /* 0x000fc80000400000 */
[----:B------:R-:W-:Y:S01]  /*2d00*/  FFMA R15, R14, R14, R11 ;  /* 0x0000000e0e0f7223 */ /* 0x000fe2000000000b */
[----:B------:R-:W-:Y:S02]  /*2d10*/  IMAD.MOV.U32 R11, RZ, RZ, R9 ;  /* 0x000000ffff0b7224 */ /* 0x000fe400078e0009 */
[----:B------:R-:W-:Y:S02]  /*2d20*/  IMAD.MOV.U32 R9, RZ, RZ, R7 ;  /* 0x000000ffff097224 */ /* 0x000fe400078e0007 */
[----:B------:R-:W-:Y:S01]  /*2d30*/  FSETP.GT.AND P0, PT, R15, 1, PT ;  /* 0x3f8000000f00780b */ /* 0x000fe20003f04000 */
[----:B------:R-:W-:-:S12]  /*2d40*/  IMAD.MOV.U32 R7, RZ, RZ, R13 ;  /* 0x000000ffff077224 */ /* 0x000fd800078e000d */
[----:B------:R-:W-:Y:S05]  /*2d50*/  @P0 BRA `(.L_x_66) ;  /* 0xfffffffc00800947 */ /* 0x000fea000383ffff */
[----:B------:R-:W-:Y:S05]  /*2d60*/  BSYNC.RECONVERGENT B0 ;  /* 0x0000000000007941 */ /* 0x000fea0003800200 */
.L_x_65:
[C---:B------:R-:W-:Y:S01]  /*2d70*/  FADD R20, -R15.reuse, 1 ;  /* 0x3f8000000f147421 */ /* 0x040fe20000000100 */
[----:B------:R0:W-:Y:S01]  /*2d80*/  STL.64 [R1+0x10], R6 ;  /* 0x0000100601007387 */ /* 0x0001e20000100a00 */
[----:B------:R-:W-:Y:S01]  /*2d90*/  FADD R0, R15, R15 ;  /* 0x0000000f0f007221 */ /* 0x000fe20000000000 */
[----:B------:R-:W-:Y:S01]  /*2da0*/  BSSY.RECONVERGENT B0, `(.L_x_67) ;  /* 0x0000012000007945 */ /* 0x000fe20003800200 */
[----:B------:R-:W-:Y:S01]  /*2db0*/  VIADD R2, R20, 0xf3000000 ;  /* 0xf300000014027836 */ /* 0x000fe20000000000 */
[----:B------:R0:W-:Y:S01]  /*2dc0*/  STL.64 [R1], R10 ;  /* 0x0000000a01007387 */ /* 0x0001e20000100a00 */
[----:B------:R0:W2:Y:S01]  /*2dd0*/  MUFU.RSQ R13, R20 ;  /* 0x00000014000d7308 */ /* 0x0000a20000001400 */
[----:B------:R-:W-:Y:S02]  /*2de0*/  FADD R0, -R0, 1 ;  /* 0x3f80000000007421 */ /* 0x000fe40000000100 */
[----:B------:R0:W-:Y:S01]  /*2df0*/  STL.64 [R1+0x8], R8 ;  /* 0x0000080801007387 */ /* 0x0001e20000100a00 */
[----:B------:R-:W-:Y:S01]  /*2e00*/  ISETP.GT.U32.AND P0, PT, R2, 0x727fffff, PT ;  /* 0x727fffff0200780c */ /* 0x000fe20003f04070 */
[----:B------:R-:W-:-:S02]  /*2e10*/  IMAD.MOV.U32 R2, RZ, RZ, 0x3f800000 ;  /* 0x3f800000ff027424 */ /* 0x000fc400078e00ff */
[----:B------:R-:W-:-:S10]  /*2e20*/  FMUL R0, R5, R0 ;  /* 0x0000000005007220 */ /* 0x000fd40000400000 */
[----:B0-2---:R-:W-:Y:S05]  /*2e30*/  @!P0 BRA `(.L_x_68) ;  /* 0x0000000000108947 */ /* 0x005fea0003800000 */
[----:B------:R-:W-:-:S07]  /*2e40*/  MOV R26, 0x2e60 ;  /* 0x00002e60001a7802 */ /* 0x000fce0000000f00 */
[----:B-1----:R-:W-:Y:S05]  /*2e50*/  CALL.REL.NOINC `($__internal_3_$__cuda_sm20_sqrt_rn_f32_slowpath) ;  /* 0x0000000800b47944 */ /* 0x002fea0003c00000 */
[----:B------:R-:W-:Y:S01]  /*2e60*/  IMAD.MOV.U32 R6, RZ, RZ, R28 ;  /* 0x000000ffff067224 */ /* 0x000fe200078e001c */
[----:B------:R-:W-:Y:S06]  /*2e70*/  BRA `(.L_x_69) ;  /* 0x0000000000107947 */ /* 0x000fec0003800000 */
.L_x_68:
[----:B------:R-:W-:Y:S01]  /*2e80*/  FMUL.FTZ R7, R20, R13 ;  /* 0x0000000d14077220 */ /* 0x000fe20000410000 */
[----:B------:R-:W-:-:S03]  /*2e90*/  FMUL.FTZ R13, R13, 0.5 ;  /* 0x3f0000000d0d7820 */ /* 0x000fc60000410000 */
[----:B------:R-:W-:-:S04]  /*2ea0*/  FFMA R6, -R7, R7, R20 ;  /* 0x0000000707067223 */ /* 0x000fc80000000114 */
[----:B------:R-:W-:-:S07]  /*2eb0*/  FFMA R6, R6, R13, R7 ;  /* 0x0000000d06067223 */ /* 0x000fce0000000007 */
.L_x_69:
[----:B------:R-:W-:Y:S05]  /*2ec0*/  BSYNC.RECONVERGENT B0 ;  /* 0x0000000000007941 */ /* 0x000fea0003800200 */
.L_x_67:
[----:B------:R-:W0:Y:S01]  /*2ed0*/  LDCU UR4, c[0x0][0x3d0] ;  /* 0x00007a00ff0477ac */ /* 0x000e220008000800 */
[----:B------:R-:W-:Y:S01]  /*2ee0*/  FADD R6, R6, R6 ;  /* 0x0000000606067221 */ /* 0x000fe20000000000 */
[C---:B------:R-:W-:Y:S01]  /*2ef0*/  FMUL R9, R5.reuse, R12 ;  /* 0x0000000c05097220 */ /* 0x040fe20000400000 */
[----:B------:R-:W-:-:S03]  /*2f00*/  FMUL R7, R5, R14 ;  /* 0x0000000e05077220 */ /* 0x000fc60000400000 */
[C---:B------:R-:W-:Y:S01]  /*2f10*/  FMUL R8, R6.reuse, R9 ;  /* 0x0000000906087220 */ /* 0x040fe20000400000 */
[----:B------:R-:W-:Y:S01]  /*2f20*/  FMUL R7, R6, R7 ;  /* 0x0000000706077220 */ /* 0x000fe20000400000 */
[----:B------:R-:W-:Y:S01]  /*2f30*/  IMAD R9, R3, 0x3, RZ ;  /* 0x0000000303097824 */ /* 0x000fe200078e02ff */
[----:B0-----:R-:W-:-:S09]  /*2f40*/  UISETP.GE.AND UP0, UPT, UR4, 0x1, UPT ;  /* 0x000000010400788c */ /* 0x001fd2000bf06270 */
[----:B------:R-:W-:Y:S05]  /*2f50*/  BRA.U !UP0, `(.L_x_70) ;  /* 0x0000000508147547 */ /* 0x000fea000b800000 */
[----:B------:R-:W0:Y:S01]  /*2f60*/  LDC.64 R20, c[0x0][0x380] ;  /* 0x0000e000ff147b82 */ /* 0x000e220000000a00 */
[----:B------:R-:W2:Y:S07]  /*2f70*/  LDCU UR4, c[0x0][0x3d0] ;  /* 0x00007a00ff0477ac */ /* 0x000eae0008000800 */
[----:B------:R-:W3:Y:S08]  /*2f80*/  LDC.64 R10, c[0x0][0x3c8] ;  /* 0x0000f200ff0a7b82 */ /* 0x000ef00000000a00 */
[----:B------:R-:W4:Y:S01]  /*2f90*/  LDC.64 R12, c[0x0][0x380] ;  /* 0x0000e000ff0c7b82 */ /* 0x000f220000000a00 */
[----:B0-----:R-:W-:-:S07]  /*2fa0*/  IMAD.WIDE R20, R9, 0x4, R20 ;  /* 0x0000000409147825 */ /* 0x001fce00078e0214 */
[----:B------:R-:W0:Y:S01]  /*2fb0*/  LDC.64 R14, c[0x0][0x3a8] ;  /* 0x0000ea00ff0e7b82 */ /* 0x000e220000000a00 */
[----:B------:R-:W5:Y:S04]  /*2fc0*/  LDG.E R23, desc[UR6][R20.64] ;  /* 0x0000000614177981 */ /* 0x000f68000c1e1900 */
[----:B------:R-:W2:Y:S03]  /*2fd0*/  LDG.E R24, desc[UR6][R20.64+0x4] ;  /* 0x0000040614187981 */ /* 0x000ea6000c1e1900 */
[----:B------:R-:W0:Y:S01]  /*2fe0*/  LDC.64 R16, c[0x0][0x398] ;  /* 0x0000e600ff107b82 */ /* 0x000e220000000a00 */
[----:B------:R-:W3:Y:S01]  /*2ff0*/  LDG.E R25, desc[UR6][R20.64+0x8] ;  /* 0x0000080614197981 */ /* 0x000ee2000c1e1900 */
[----:B------:R-:W-:-:S02]  /*3000*/  IMAD.MOV.U32 R22, RZ, RZ, RZ ;  /* 0x000000ffff167224 */ /* 0x000fc400078e00ff */
[----:B------:R-:W-:-:S04]  /*3010*/  IMAD.MOV.U32 R2, RZ, RZ, 0x3f800000 ;  /* 0x3f800000ff027424 */ /* 0x000fc800078e00ff */
[----:B------:R-:W0:Y:S01]  /*3020*/  LDC.64 R18, c[0x0][0x3b0] ;  /* 0x0000ec00ff127b82 */ /* 0x000e220000000a00 */
[----:B-----5:R-:W-:Y:S01]  /*3030*/  FADD R23, R0, R23 ;  /* 0x0000001700177221 */ /* 0x020fe20000000000 */
[----:B--2---:R-:W-:Y:S01]  /*3040*/  FADD R24, R7, R24 ;  /* 0x0000001807187221 */ /* 0x004fe20000000000 */
[----:B0--34-:R-:W-:-:S07]  /*3050*/  FADD R6, R8, R25 ;  /* 0x0000001908067221 */ /* 0x019fce0000000000 */
.L_x_76:
[----:B------:R-:W-:Y:S01]  /*3060*/  ISETP.NE.AND P0, PT, R22, R3, PT ;  /* 0x000000031600720c */ /* 0x000fe20003f05270 */
[----:B------:R-:W-:-:S12]  /*3070*/  BSSY.RECONVERGENT B0, `(.L_x_71) ;  /* 0x0000030000007945 */ /* 0x000fd80003800200 */
[----:B------:R-:W-:Y:S05]  /*3080*/  @!P0 BRA `(.L_x_72) ;  /* 0x0000000000b88947 */ /* 0x000fea0003800000 */
[----:B------:R-:W-:-:S04]  /*3090*/  IMAD R27, R22, 0x3, RZ ;  /* 0x00000003161b7824 */ /* 0x000fc800078e02ff */
[----:B------:R-:W-:-:S05]  /*30a0*/  IMAD.WIDE.U32 R26, R27, 0x4, R12 ;  /* 0x000000041b1a7825 */ /* 0x000fca00078e000c */
[----:B------:R-:W2:Y:S01]  /*30b0*/  LDG.E R20, desc[UR6][R26.64] ;  /* 0x000000061a147981 */ /* 0x000ea2000c1e1900 */
[----:B------:R-:W-:-:S03]  /*30c0*/  IMAD.WIDE.U32 R28, R22, 0x4, R10 ;  /* 0x00000004161c7825 */ /* 0x000fc600078e000a */
[----:B------:R-:W3:Y:S04]  /*30d0*/  LDG.E R21, desc[UR6][R26.64+0x4] ;  /* 0x000004061a157981 */ /* 0x000ee8000c1e1900 */
[----:B------:R-:W4:Y:S04]  /*30e0*/  LDG.E R25, desc[UR6][R28.64] ;  /* 0x000000061c197981 */ /* 0x000f28000c1e1900 */
[----:B------:R-:W5:Y:S01]  /*30f0*/  LDG.E R27, desc[UR6][R26.64+0x8] ;  /* 0x000008061a1b7981 */ /* 0x000f62000c1e1900 */
[----:B--2---:R-:W-:Y:S01]  /*3100*/  FADD R20, R23, -R20 ;  /* 0x8000001417147221 */ /* 0x004fe20000000000 */
[----:B---3--:R-:W-:-:S03]  /*3110*/  FADD R21, R24, -R21 ;  /* 0x8000001518157221 */ /* 0x008fc60000000000 */
[----:B------:R-:W-:-:S04]  /*3120*/  FFMA R20, R20, R20, RZ ;  /* 0x0000001414147223 */ /* 0x000fc800000000ff */
[----:B------:R-:W-:Y:S01]  /*3130*/  FFMA R20, R21, R21, R20 ;  /* 0x0000001515147223 */ /* 0x000fe20000000014 */
[----:B----4-:R-:W-:Y:S02]  /*3140*/  IMAD.SHL.U32 R29, R25, 0x2, RZ ;  /* 0x00000002191d7824 */ /* 0x010fe400078e00ff */
[----:B-----5:R-:W-:-:S04]  /*3150*/  FADD R21, R6, -R27 ;  /* 0x8000001b06157221 */ /* 0x020fc80000000000 */
[----:B------:R-:W-:Y:S01]  /*3160*/  FFMA R28, R21, R21, R20 ;  /* 0x00000015151c7223 */ /* 0x000fe20000000014 */
[----:B------:R-:W-:-:S05]  /*3170*/  IMAD.WIDE R20, R29, 0x4, R14 ;  /* 0x000000041d147825 */ /* 0x000fca00078e020e */
[----:B------:R-:W2:Y:S02]  /*3180*/  LDG.E R27, desc[UR6][R20.64] ;  /* 0x00000006141b7981 */ /* 0x000ea4000c1e1900 */
[----:B--2---:R-:W-:-:S13]  /*3190*/  FSETP.GEU.AND P0, PT, R28, R27, PT ;  /* 0x0000001b1c00720b */ /* 0x004fda0003f0e000 */
[----:B------:R-:W-:Y:S05]  /*31a0*/  @!P0 EXIT ;  /* 0x000000000000894d */ /* 0x000fea0003800000 */
[----:B------:R-:W2:Y:S02]  /*31b0*/  LDG.E R21, desc[UR6][R20.64+0x4] ;  /* 0x0000040614157981 */ /* 0x000ea4000c1e1900 */
[----:B--2---:R-:W-:-:S13]  /*31c0*/  FSETP.GEU.AND P0, PT, R28, R21, PT ;  /* 0x000000151c00720b */ /* 0x004fda0003f0e000 */
[----:B------:R-:W-:Y:S05]  /*31d0*/  @P0 BRA `(.L_x_72) ;  /* 0x0000000000640947 */ /* 0x000fea0003800000 */
[----:B------:R-:W-:Y:S01]  /*31e0*/  VIADD R20, R28, 0xf3000000 ;  /* 0xf30000001c147836 */ /* 0x000fe20000000000 */
[----:B------:R0:W2:Y:S01]  /*31f0*/  MUFU.RSQ R27, R28 ;  /* 0x0000001c001b7308 */ /* 0x0000a20000001400 */
[----:B------:R-:W-:Y:S03]  /*3200*/  BSSY.RECONVERGENT B1, `(.L_x_73) ;  /* 0x000000b000017945 */ /* 0x000fe60003800200 */
[----:B------:R-:W-:-:S13]  /*3210*/  ISETP.GT.U32.AND P0, PT, R20, 0x727fffff, PT ;  /* 0x727fffff1400780c */ /* 0x000fda0003f04070 */
[----:B0-2---:R-:W-:Y:S05]  /*3220*/  @!P0 BRA `(.L_x_74) ;  /* 0x0000000000108947 */ /* 0x005fea0003800000 */
[----:B------:R-:W-:Y:S01]  /*3230*/  IMAD.MOV.U32 R20, RZ, RZ, R28 ;  /* 0x000000ffff147224 */ /* 0x000fe200078e001c */
[----:B------:R-:W-:-:S07]  /*3240*/  MOV R26, 0x3260 ;  /* 0x00003260001a7802 */ /* 0x000fce0000000f00 */
[----:B-1----:R-:W-:Y:S05]  /*3250*/  CALL.REL.NOINC `($__internal_3_$__cuda_sm20_sqrt_rn_f32_slowpath) ;  /* 0x0000000400b47944 */ /* 0x002fea0003c00000 */
[----:B------:R-:W-:Y:S05]  /*3260*/  BRA `(.L_x_75) ;  /* 0x0000000000107947 */ /* 0x000fea0003800000 */
.L_x_74:
[----:B------:R-:W-:Y:S01]  /*3270*/  FMUL.FTZ R21, R28, R27 ;  /* 0x0000001b1c157220 */ /* 0x000fe20000410000 */
[----:B------:R-:W-:-:S03]  /*3280*/  FMUL.FTZ R20, R27, 0.5 ;  /* 0x3f0000001b147820 */ /* 0x000fc60000410000 */
[----:B------:R-:W-:-:S04]  /*3290*/  FFMA R28, -R21, R21, R28 ;  /* 0x00000015151c7223 */ /* 0x000fc8000000011c */
[----:B------:R-:W-:-:S07]  /*32a0*/  FFMA R28, R28, R20, R21 ;  /* 0x000000141c1c7223 */ /* 0x000fce0000000015 */
.L_x_75:
[----:B------:R-:W-:Y:S05]  /*32b0*/  BSYNC.RECONVERGENT B1 ;  /* 0x0000000000017941 */ /* 0x000fea0003800200 */
.L_x_73:
[C---:B------:R-:W-:Y:S01]  /*32c0*/  IMAD.WIDE R26, R25.reuse, 0x4, R16 ;  /* 0x00000004191a7825 */ /* 0x040fe200078e0210 */
[----:B------:R-:W0:Y:S05]  /*32d0*/  LDC.64 R20, c[0x0][0x3a0] ;  /* 0x0000e800ff147b82 */ /* 0x000e2a0000000a00 */
[----:B------:R-:W2:Y:S01]  /*32e0*/  LDG.E R27, desc[UR6][R26.64] ;  /* 0x000000061a1b7981 */ /* 0x000ea2000c1e1900 */
[----:B0-----:R-:W-:-:S06]  /*32f0*/  IMAD.WIDE R20, R25, 0x4, R20 ;  /* 0x0000000419147825 */ /* 0x001fcc00078e0214 */
[----:B------:R-:W3:Y:S01]  /*3300*/  LDG.E R21, desc[UR6][R20.64] ;  /* 0x0000000614157981 */ /* 0x000ee2000c1e1900 */
[----:B--2---:R-:W-:Y:S01]  /*3310*/  FADD R28, -R27, R28 ;  /* 0x0000001c1b1c7221 */ /* 0x004fe20000000100 */
[----:B------:R-:W-:-:S05]  /*3320*/  IMAD.WIDE R26, R25, 0x4, R18 ;  /* 0x00000004191a7825 */ /* 0x000fca00078e0212 */
[----:B------:R-:W2:Y:S02]  /*3330*/  LDG.E R29, desc[UR6][R26.64] ;  /* 0x000000061a1d7981 */ /* 0x000ea4000c1e1900 */
[----:B--2---:R-:W-:-:S04]  /*3340*/  FMUL R29, R28, R29 ;  /* 0x0000001d1c1d7220 */ /* 0x004fc80000400000 */
[----:B---3--:R-:W-:-:S04]  /*3350*/  FFMA R29, -R28, R29, R21 ;  /* 0x0000001d1c1d7223 */ /* 0x008fc80000000115 */
[----:B------:R-:W-:-:S07]  /*3360*/  FMUL R2, R2, R29 ;  /* 0x0000001d02027220 */ /* 0x000fce0000400000 */
.L_x_72:
[----:B------:R-:W-:Y:S05]  /*3370*/  BSYNC.RECONVERGENT B0 ;  /* 0x0000000000007941 */ /* 0x000fea0003800200 */
.L_x_71:
[----:B------:R-:W-:-:S05]  /*3380*/  VIADD R22, R22, 0x1 ;  /* 0x0000000116167836 */ /* 0x000fca0000000000 */
[----:B------:R-:W-:-:S13]  /*3390*/  ISETP.NE.AND P0, PT, R22, UR4, PT ;  /* 0x0000000416007c0c */ /* 0x000fda000bf05270 */
[----:B------:R-:W-:Y:S05]  /*33a0*/  @P0 BRA `(.L_x_76) ;  /* 0xfffffffc002c0947 */ /* 0x000fea000383ffff */
.L_x_70:
[----:B------:R-:W-:Y:S01]  /*33b0*/  VIADD R3, R5, 0x1800000 ;  /* 0x0180000005037836 */ /* 0x000fe20000000000 */
[----:B------:R-:W-:Y:S04]  /*33c0*/  BSSY.RECONVERGENT B0, `(.L_x_77) ;  /* 0x000000b000007945 */ /* 0x000fe80003800200 */
[----:B------:R-:W-:-:S04]  /*33d0*/  LOP3.LUT R3, R3, 0x7f800000, RZ, 0xc0, !PT ;  /* 0x7f80000003037812 */ /* 0x000fc800078ec0ff */
[----:B------:R-:W-:-:S13]  /*33e0*/  ISETP.GT.U32.AND P0, PT, R3, 0x1ffffff, PT ;  /* 0x01ffffff0300780c */ /* 0x000fda0003f04070 */
[----:B------:R-:W-:Y:S05]  /*33f0*/  @P0 BRA `(.L_x_78) ;  /* 0x00000000000c0947 */ /* 0x000fea0003800000 */
[----:B------:R-:W-:-:S07]  /*3400*/  MOV R6, 0x3420 ;  /* 0x0000342000067802 */ /* 0x000fce0000000f00 */
[----:B-1----:R-:W-:Y:S05]  /*3410*/  CALL.REL.NOINC `($__internal_2_$__cuda_sm20_rcp_rn_f32_slowpath) ;  /* 0x00000000006c7944 */ /* 0x002fea0003c00000 */
[----:B------:R-:W-:Y:S05]  /*3420*/  BRA `(.L_x_79) ;  /* 0x0000000000107947 */ /* 0x000fea0003800000 */
.L_x_78:
[----:B------:R-:W0:Y:S02]  /*3430*/  MUFU.RCP R6, R5 ;  /* 0x0000000500067308 */ /* 0x000e240000001000 */
[----:B0-----:R-:W-:-:S04]  /*3440*/  FFMA R3, R5, R6, -1 ;  /* 0xbf80000005037423 */ /* 0x001fc80000000006 */
[----:B------:R-:W-:-:S04]  /*3450*/  FADD.FTZ R3, -R3, -RZ ;  /* 0x800000ff03037221 */ /* 0x000fc80000010100 */
[----:B------:R-:W-:-:S07]  /*3460*/  FFMA R3, R6, R3, R6 ;  /* 0x0000000306037223 */ /* 0x000fce0000000006 */
.L_x_79:
[----:B------:R-:W-:Y:S05]  /*3470*/  BSYNC.RECONVERGENT B0 ;  /* 0x0000000000007941 */ /* 0x000fea0003800200 */
.L_x_77:
[----:B------:R-:W0:Y:S08]  /*3480*/  LDC.64 R10, c[0x0][0x3c0] ;  /* 0x0000f000ff0a7b82 */ /* 0x000e300000000a00 */
[----:B------:R-:W2:Y:S01]  /*3490*/  LDC.64 R12, c[0x0][0x3b8] ;  /* 0x0000ee00ff0c7b82 */ /* 0x000ea20000000a00 */
[----:B0-----:R-:W-:-:S06]  /*34a0*/  IMAD.WIDE R10, R4, 0x4, R10 ;  /* 0x00000004040a7825 */ /* 0x001fcc00078e020a */
[----:B------:R-:W3:Y:S01]  /*34b0*/  LDG.E R10, desc[UR6][R10.64] ;  /* 0x000000060a0a7981 */ /* 0x000ee2000c1e1900 */
[----:B--2---:R-:W-:Y:S02]  /*34c0*/  IMAD.WIDE R12, R4, 0x4, R12 ;  /* 0x00000004040c7825 */ /* 0x004fe400078e020c */
[----:B------:R-:W0:Y:S04]  /*34d0*/  LDC.64 R4, c[0x0][0x388] ;  /* 0x0000e200ff047b82 */ /* 0x000e280000000a00 */
[----:B------:R-:W3:Y:S01]  /*34e0*/  LDG.E R12, desc[UR6][R12.64] ;  /* 0x000000060c0c7981 */ /* 0x000ee2000c1e1900 */
[----:B------:R-:W-:-:S04]  /*34f0*/  FMUL R3, R3, R3 ;  /* 0x0000000303037220 */ /* 0x000fc80000400000 */
[----:B------:R-:W-:-:S04]  /*3500*/  FMUL R6, R3, R3 ;  /* 0x0000000303067220 */ /* 0x000fc80000400000 */
[----:B------:R-:W-:-:S04]  /*3510*/  FMUL R3, R3, R6 ;  /* 0x0000000603037220 */ /* 0x000fc80000400000 */
[----:B------:R-:W-:Y:S01]  /*3520*/  FMUL R2, R3, R2 ;  /* 0x0000000203027220 */ /* 0x000fe20000400000 */
[----:B0-----:R-:W-:-:S04]  /*3530*/  IMAD.WIDE R4, R9, 0x4, R4 ;  /* 0x0000000409047825 */ /* 0x001fc800078e0204 */
[----:B---3--:R-:W-:-:S04]  /*3540*/  FFMA R3, -R3, R12, R10 ;  /* 0x0000000c03037223 */ /* 0x008fc8000000010a */
[----:B------:R-:W-:-:S04]  /*3550*/  FMUL R3, R2, R3 ;  /* 0x0000000302037220 */ /* 0x000fc80000400000 */
[-C--:B------:R-:W-:Y:S01]  /*3560*/  FMUL R9, R0, R3.reuse ;  /* 0x0000000300097220 */ /* 0x080fe20000400000 */
[-C--:B------:R-:W-:Y:S01]  /*3570*/  FMUL R7, R7, R3.reuse ;  /* 0x0000000307077220 */ /* 0x080fe20000400000 */
[----:B------:R-:W-:-:S03]  /*3580*/  FMUL R3, R8, R3 ;  /* 0x0000000308037220 */ /* 0x000fc60000400000 */
[----:B------:R-:W-:Y:S04]  /*3590*/  REDG.E.ADD.F32.FTZ.RN.STRONG.GPU desc[UR6][R4.64], R9 ;  /* 0x00000009040079a6 */ /* 0x000fe8000c12f306 */
[----:B------:R-:W-:Y:S04]  /*35a0*/  REDG.E.ADD.F32.FTZ.RN.STRONG.GPU desc[UR6][R4.64+0x4], R7 ;  /* 0x00000407040079a6 */ /* 0x000fe8000c12f306 */
[----:B------:R-:W-:Y:S01]  /*35b0*/  REDG.E.ADD.F32.FTZ.RN.STRONG.GPU desc[UR6][R4.64+0x8], R3 ;  /* 0x00000803040079a6 */ /* 0x000fe2000c12f306 */
[----:B------:R-:W-:Y:S05]  /*35c0*/  EXIT ;  /* 0x000000000000794d */ /* 0x000fea0003800000 */
        .weak           $__internal_2_$__cuda_sm20_rcp_rn_f32_slowpath
        .type           $__internal_2_$__cuda_sm20_rcp_rn_f32_slowpath,@function
        .size           $__internal_2_$__cuda_sm20_rcp_rn_f32_slowpath,($__internal_3_$__cuda_sm20_sqrt_rn_f32_slowpath - $__internal_2_$__cuda_sm20_rcp_rn_f32_slowpath)
$__internal_2_$__cuda_sm20_rcp_rn_f32_slowpath:
        /* <DEDUP_REMOVED lines=15> */
.L_x_81:
        /* <DEDUP_REMOVED lines=33> */
.L_x_83:
[----:B------:R0:W1:Y:S02]  /*38d0*/  MUFU.RCP R10, R5 ;  /* 0x00000005000a7308 */ /* 0x0000640000001000 */
.L_x_82:
[----:B------:R-:W-:Y:S05]  /*38e0*/  BSYNC.RECONVERGENT B1 ;  /* 0x0000000000017941 */ /* 0x000fea0003800200 */
.L_x_80:
[----:B-1----:R-:W-:Y:S02]  /*38f0*/  IMAD.MOV.U32 R3, RZ, RZ, R10 ;  /* 0x000000ffff037224 */ /* 0x002fe400078e000a */
[----:B------:R-:W-:Y:S02]  /*3900*/  IMAD.MOV.U32 R10, RZ, RZ, R6 ;  /* 0x000000ffff0a7224 */ /* 0x000fe400078e0006 */
[----:B------:R-:W-:-:S04]  /*3910*/  IMAD.MOV.U32 R11, RZ, RZ, 0x0 ;  /* 0x00000000ff0b7424 */ /* 0x000fc800078e00ff */
[----:B0-----:R-:W-:Y:S05]  /*3920*/  RET.REL.NODEC R10 `(_Z22isspa_force_natoms_nmcPfS_S_S_S_S_S_S_S_Piii) ;  /* 0xffffffc40ab47950 */ /* 0x001fea0003c3ffff */
        .weak           $__internal_3_$__cuda_sm20_sqrt_rn_f32_slowpath
        .type           $__internal_3_$__cuda_sm20_sqrt_rn_f32_slowpath,@function
        .size           $__internal_3_$__cuda_sm20_sqrt_rn_f32_slowpath,(.L_x_155 - $__internal_3_$__cuda_sm20_sqrt_rn_f32_slowpath)
$__internal_3_$__cuda_sm20_sqrt_rn_f32_slowpath:
        /* <DEDUP_REMOVED lines=13> */
[----:B------:R-:W-:-:S03]  /*3a00*/  @P0 FMUL.FTZ R27, R27, 0.5 ;  /* 0x3f0000001b1b0820 */ /* 0x000fc60000410000 */
[----:B------:R-:W-:-:S04]  /*3a10*/  @P0 FADD.FTZ R29, -R21, -RZ ;  /* 0x800000ff151d0221 */ /* 0x000fc80000010100 */
[----:B------:R-:W-:-:S04]  /*3a20*/  @P0 FFMA R29, R21, R29, R28 ;  /* 0x0000001d151d0223 */ /* 0x000fc8000000001c */
[----:B------:R-:W-:Y:S01]  /*3a30*/  @P0 FFMA R27, R29, R27, R21 ;  /* 0x0000001b1d1b0223 */ /* 0x000fe20000000015 */
[----:B------:R-:W-:-:S03]  /*3a40*/  @!P0 IMAD.MOV.U32 R21, RZ, RZ, R20 ;  /* 0x000000ffff158224 */ /* 0x000fc600078e0014 */
[----:B------:R-:W-:-:S07]  /*3a50*/  @P0 FMUL.FTZ R21, R27, 2.3283064365386962891e-10 ;  /* 0x2f8000001b150820 */ /* 0x000fce0000410000 */
.L_x_84:
[----:B------:R-:W-:Y:S02]  /*3a60*/  IMAD.MOV.U32 R28, RZ, RZ, R21 ;  /* 0x000000ffff1c7224 */ /* 0x000fe400078e0015 */
[----:B------:R-:W-:Y:S02]  /*3a70*/  IMAD.MOV.U32 R20, RZ, RZ, R26 ;  /* 0x000000ffff147224 */ /* 0x000fe400078e001a */
[----:B------:R-:W-:-:S04]  /*3a80*/  IMAD.MOV.U32 R21, RZ, RZ, 0x0 ;  /* 0x00000000ff157424 */ /* 0x000fc800078e00ff */
[----:B------:R-:W-:Y:S05]  /*3a90*/  RET.REL.NODEC R20 `(_Z22isspa_force_natoms_nmcPfS_S_S_S_S_S_S_S_Piii) ;  /* 0xffffffc414587950 */ /* 0x000fea0003c3ffff */
.L_x_85:
        /* <DEDUP_REMOVED lines=14> */
.L_x_155:


//--------------------- .text._Z21nonbond_kernel_natomsPfS_S_S_S_Piif --------------------------
	.section	.text._Z21nonbond_kernel_natomsPfS_S_S_S_Piif,"ax",@progbits
	.align	128
        .global         _Z21nonbond_kernel_natomsPfS_S_S_S_Piif
        .type           _Z21nonbond_kernel_natomsPfS_S_S_S_Piif,@function
        .size           _Z21nonbond_kernel_natomsPfS_S_S_S_Piif,(.L_x_156 - _Z21nonbond_kernel_natomsPfS_S_S_S_Piif)
        .other          _Z21nonbond_kernel_natomsPfS_S_S_S_Piif,@"STO_CUDA_ENTRY STV_DEFAULT"
_Z21nonbond_kernel_natomsPfS_S_S_S_Piif:
.text._Z21nonbond_kernel_natomsPfS_S_S_S_Piif:
[----:B------:R-:W-:Y:S01]  /*0000*/  LDC R1, c[0x0][0x37c] ;  /* 0x0000df00ff017b82 */ /* 0x000fe20000000800 */
[----:B------:R-:W0:Y:S07]  /*0010*/  S2R R5, SR_TID.X ;  /* 0x0000000000057919 */ /* 0x000e2e0000002100 */
[----:B------:R-:W0:Y:S08]  /*0020*/  S2UR UR4, SR_CTAID.X ;  /* 0x00000000000479c3 */ /* 0x000e300000002500 */
[----:B------:R-:W0:Y:S08]  /*0030*/  LDC R0, c[0x0][0x360] ;  /* 0x0000d800ff007b82 */ /* 0x000e300000000800 */
[----:B------:R-:W1:Y:S01]  /*0040*/  LDC R2, c[0x0][0x3b0] ;  /* 0x0000ec00ff027b82 */ /* 0x000e620000000800 */
[----:B0-----:R-:W-:-:S05]  /*0050*/  IMAD R5, R0, UR4, R5 ;  /* 0x0000000400057c24 */ /* 0x001fca000f8e0205 */
[----:B-1----:R-:W-:-:S13]  /*0060*/  ISETP.GE.U32.AND P0, PT, R5, R2, PT ;  /* 0x000000020500720c */ /* 0x002fda0003f06070 */
[----:B------:R-:W-:Y:S05]  /*0070*/  @P0 EXIT ;  /* 0x000000000000094d */ /* 0x000fea0003800000 */
[----:B------:R-:W-:-:S13]  /*0080*/  ISETP.GE.AND P0, PT, R2, 0x1, PT ;  /* 0x000000010200780c */ /* 0x000fda0003f06270 */
[----:B------:R-:W-:Y:S05]  /*0090*/  @!P0 EXIT ;  /* 0x000000000000894d */ /* 0x000fea0003800000 */
[----:B------:R-:W0:Y:S01]  /*00a0*/  LDC.64 R26, c[0x0][0x388] ;  /* 0x0000e200ff1a7b82 */ /* 0x000e220000000a00 */
[----:B------:R-:W-:Y:S01]  /*00b0*/  ISETP.NE.AND P0, PT, R2, 0x1, PT ;  /* 0x000000010200780c */ /* 0x000fe20003f05270 */
[----:B------:R-:W1:Y:S01]  /*00c0*/  LDCU.64 UR6, c[0x0][0x358] ;  /* 0x00006b00ff0677ac */ /* 0x000e620008000a00 */
[----:B------:R-:W-:Y:S01]  /*00d0*/  LEA R3, R5, R5, 0x1 ;  /* 0x0000000505037211 */ /* 0x000fe200078e08ff */
[----:B------:R-:W-:-:S04]  /*00e0*/  HFMA2 R8, -RZ, RZ, 0, 0 ;  /* 0x00000000ff087431 */ /* 0x000fc800000001ff */
[----:B------:R-:W2:Y:S08]  /*00f0*/  LDC.64 R10, c[0x0][0x380] ;  /* 0x0000e000ff0a7b82 */ /* 0x000eb00000000a00 */
[----:B------:R-:W3:Y:S08]  /*0100*/  LDC.64 R28, c[0x0][0x3a8] ;  /* 0x0000ea00ff1c7b82 */ /* 0x000ef00000000a00 */
[----:B------:R-:W4:Y:S01]  /*0110*/  LDC R7, c[0x0][0x3b4] ;  /* 0x0000ed00ff077b82 */ /* 0x000f220000000800 */
[----:B0-----:R-:W-:-:S04]  /*0120*/  IMAD.WIDE R26, R3, 0x4, R26 ;  /* 0x00000004031a7825 */ /* 0x001fc800078e021a */
[----:B--2---:R-:W-:-:S04]  /*0130*/  IMAD.WIDE R10, R3, 0x4, R10 ;  /* 0x00000004030a7825 */ /* 0x004fc800078e020a */
[----:B---3--:R-:W-:-:S04]  /*0140*/  IMAD.WIDE R28, R5, 0x4, R28 ;  /* 0x00000004051c7825 */ /* 0x008fc800078e021c */
[----:B----4-:R-:W-:Y:S01]  /*0150*/  FMUL R7, R7, 0.5 ;  /* 0x3f00000007077820 */ /* 0x010fe20000400000 */
[----:B-1----:R-:W-:Y:S06]  /*0160*/  @!P0 BRA `(.L_x_86) ;  /* 0x0000000800a48947 */ /* 0x002fec0003800000 */
[----:B------:R-:W0:Y:S01]  /*0170*/  LDC.64 R12, c[0x0][0x380] ;  /* 0x0000e000ff0c7b82 */ /* 0x000e220000000a00 */
[----:B------:R-:W-:Y:S01]  /*0180*/  LOP3.LUT R8, R2, 0x7ffffffe, RZ, 0xc0, !PT ;  /* 0x7ffffffe02087812 */ /* 0x000fe200078ec0ff */
[----:B------:R-:W1:Y:S01]  /*0190*/  LDCU UR8, c[0x0][0x3b4] ;  /* 0x00007680ff0877ac */ /* 0x000e620008000800 */
[----:B------:R-:W-:Y:S02]  /*01a0*/  IADD3 R9, PT, PT, -R5, RZ, RZ ;  /* 0x000000ff05097210 */ /* 0x000fe40007ffe1ff */
[----:B------:R-:W-:Y:S01]  /*01b0*/  MOV R19, RZ ;  /* 0x000000ff00137202 */ /* 0x000fe20000000f00 */
[----:B------:R-:W-:Y:S02]  /*01c0*/  UMOV UR4, URZ ;  /* 0x000000ff00047c82 */ /* 0x000fe40008000000 */
[----:B------:R-:W2:Y:S08]  /*01d0*/  LDC.64 R14, c[0x0][0x3a0] ;  /* 0x0000e800ff0e7b82 */ /* 0x000eb00000000a00 */
[----:B------:R-:W3:Y:S02]  /*01e0*/  LDC.64 R16, c[0x0][0x398] ;  /* 0x0000e600ff107b82 */ /* 0x000ee40000000a00 */
.L_x_114:
[----:B------:R-:W-:Y:S01]  /*01f0*/  ISETP.NE.AND P0, PT, R9, RZ, PT ;  /* 0x000000ff0900720c */ /* 0x000fe20003f05270 */
[----:B------:R-:W-:-:S12]  /*0200*/  BSSY.RECONVERGENT B0, `(.L_x_87) ;  /* 0x000004b000007945 */ /* 0x000fd80003800200 */
[----:B-1--4-:R-:W-:Y:S05]  /*0210*/  @!P0 BRA `(.L_x_88) ;  /* 0x0000000400248947 */ /* 0x012fea0003800000 */
[----:B0-----:R-:W-:Y:S01]  /*0220*/  IMAD.WIDE.U32 R20, R19, 0x4, R12 ;  /* 0x0000000413147825 */ /* 0x001fe200078e000c */
[----:B------:R-:W4:Y:S04]  /*0230*/  LDG.E R2, desc[UR6][R10.64] ;  /* 0x000000060a027981 */ /* 0x000f28000c1e1900 */
[----:B------:R-:W4:Y:S04]  /*0240*/  LDG.E R3, desc[UR6][R20.64] ;  /* 0x0000000614037981 */ /* 0x000f28000c1e1900 */
[----:B------:R-:W2:Y:S04]  /*0250*/  LDG.E R0, desc[UR6][R10.64+0x4] ;  /* 0x000004060a007981 */ /* 0x000ea8000c1e1900 */
[----:B------:R-:W2:Y:S04]  /*0260*/  LDG.E R23, desc[UR6][R20.64+0x4] ;  /* 0x0000040614177981 */ /* 0x000ea8000c1e1900 */
[----:B------:R0:W5:Y:S01]  /*0270*/  LDG.E R25, desc[UR6][R28.64] ;  /* 0x000000061c197981 */ /* 0x000162000c1e1900 */
[----:B------:R-:W-:Y:S01]  /*0280*/  BSSY.RECONVERGENT B1, `(.L_x_89) ;  /* 0x000000b000017945 */ /* 0x000fe20003800200 */
[----:B----4-:R-:W-:-:S05]  /*0290*/  FADD R2, R2, -R3 ;  /* 0x8000000302027221 */ /* 0x010fca0000000000 */
[----:B------:R-:W-:Y:S01]  /*02a0*/  FSETP.GT.AND P0, PT, R2, R7, PT ;  /* 0x000000070200720b */ /* 0x000fe20003f04000 */
[----:B--2---:R-:W-:-:S05]  /*02b0*/  FADD R3, R0, -R23 ;  /* 0x8000001700037221 */ /* 0x004fca0000000000 */
[----:B------:R-:W-:-:S07]  /*02c0*/  FSETP.GT.AND P1, PT, R3, R7, PT ;  /* 0x000000070300720b */ /* 0x000fce0003f24000 */
[----:B------:R-:W2:Y:S02]  /*02d0*/  @P0 LDC R4, c[0x0][0x3b4] ;  /* 0x0000ed00ff040b82 */ /* 0x000ea40000000800 */
[----:B--2---:R-:W-:Y:S01]  /*02e0*/  @P0 FFMA R2, RZ, -R4, R2 ;  /* 0x80000004ff020223 */ /* 0x004fe20000000002 */
[----:B0-----:R-:W-:Y:S06]  /*02f0*/  @P0 BRA `(.L_x_90) ;  /* 0x00000000000c0947 */ /* 0x001fec0003800000 */
[----:B------:R-:W-:-:S13]  /*0300*/  FSETP.GEU.AND P0, PT, R2, -R7, PT ;  /* 0x800000070200720b */ /* 0x000fda0003f0e000 */
[----:B------:R-:W0:Y:S02]  /*0310*/  @!P0 LDC R23, c[0x0][0x3b4] ;  /* 0x0000ed00ff178b82 */ /* 0x000e240000000800 */
[----:B0-----:R-:W-:-:S07]  /*0320*/  @!P0 FFMA R2, RZ, R23, R2 ;  /* 0x00000017ff028223 */ /* 0x001fce0000000002 */
.L_x_90:
[----:B-1----:R-:W-:Y:S05]  /*0330*/  BSYNC.RECONVERGENT B1 ;  /* 0x0000000000017941 */ /* 0x002fea0003800200 */
.L_x_89:
[----:B------:R-:W-:Y:S01]  /*0340*/  BSSY.RECONVERGENT B1, `(.L_x_91) ;  /* 0x0000008000017945 */ /* 0x000fe20003800200 */
[----:B------:R-:W-:-:S03]  /*0350*/  FFMA R0, R2, R2, RZ ;  /* 0x0000000202007223 */ /* 0x000fc600000000ff */
[----:B------:R-:W-:Y:S05]  /*0360*/  @P1 BRA `(.L_x_92) ;  /* 0x0000000000101947 */ /* 0x000fea0003800000 */
[----:B------:R-:W-:-:S13]  /*0370*/  FSETP.GEU.AND P0, PT, R3, -R7, PT ;  /* 0x800000070300720b */ /* 0x000fda0003f0e000 */
[----:B------:R-:W-:Y:S05]  /*0380*/  @P0 BRA `(.L_x_93) ;  /* 0x00000000000c0947 */ /* 0x000fea0003800000 */
[----:B------:R-:W-:Y:S01]  /*0390*/  FFMA R3, RZ, UR8, R3 ;  /* 0x00000008ff037c23 */ /* 0x000fe20008000003 */
[----:B------:R-:W-:Y:S06]  /*03a0*/  BRA `(.L_x_93) ;  /* 0x0000000000047947 */ /* 0x000fec0003800000 */
.L_x_92:
[----:B------:R-:W-:-:S07]  /*03b0*/  FFMA R3, RZ, -UR8, R3 ;  /* 0x80000008ff037c23 */ /* 0x000fce0008000003 */
.L_x_93:
[----:B------:R-:W-:Y:S05]  /*03c0*/  BSYNC.RECONVERGENT B1 ;  /* 0x0000000000017941 */ /* 0x000fea0003800200 */
.L_x_91:
[----:B------:R-:W2:Y:S04]  /*03d0*/  LDG.E R21, desc[UR6][R20.64+0x8] ;  /* 0x0000080614157981 */ /* 0x000ea8000c1e1900 */
[----:B------:R-:W2:Y:S01]  /*03e0*/  LDG.E R4, desc[UR6][R10.64+0x8] ;  /* 0x000008060a047981 */ /* 0x000ea2000c1e1900 */
[----:B------:R-:W-:Y:S01]  /*03f0*/  BSSY.RECONVERGENT B1, `(.L_x_94) ;  /* 0x000000a000017945 */ /* 0x000fe20003800200 */
[----:B------:R-:W-:Y:S01]  /*0400*/  FFMA R23, R3, R3, R0 ;  /* 0x0000000303177223 */ /* 0x000fe20000000000 */
[----:B--2---:R-:W-:-:S05]  /*0410*/  FADD R4, R4, -R21 ;  /* 0x8000001504047221 */ /* 0x004fca0000000000 */
[----:B------:R-:W-:-:S13]  /*0420*/  FSETP.GT.AND P0, PT, R4, R7, PT ;  /* 0x000000070400720b */ /* 0x000fda0003f04000 */
[----:B------:R-:W-:Y:S05]  /*0430*/  @P0 BRA `(.L_x_95) ;  /* 0x0000000000100947 */ /* 0x000fea0003800000 */
[----:B------:R-:W-:-:S13]  /*0440*/  FSETP.GEU.AND P0, PT, R4, -R7, PT ;  /* 0x800000070400720b */ /* 0x000fda0003f0e000 */
[----:B------:R-:W-:Y:S05]  /*0450*/  @P0 BRA `(.L_x_96) ;  /* 0x00000000000c0947 */ /* 0x000fea0003800000 */
[----:B------:R-:W-:Y:S01]  /*0460*/  FFMA R4, RZ, UR8, R4 ;  /* 0x00000008ff047c23 */ /* 0x000fe20008000004 */
[----:B------:R-:W-:Y:S06]  /*0470*/  BRA `(.L_x_96) ;  /* 0x0000000000047947 */ /* 0x000fec0003800000 */
.L_x_95:
[----:B------:R-:W-:-:S07]  /*0480*/  FFMA R4, RZ, -UR8, R4 ;  /* 0x80000008ff047c23 */ /* 0x000fce0008000004 */
.L_x_96:
[----:B------:R-:W-:Y:S05]  /*0490*/  BSYNC.RECONVERGENT B1 ;  /* 0x0000000000017941 */ /* 0x000fea0003800200 */
.L_x_94:
[----:B------:R-:W-:Y:S01]  /*04a0*/  FFMA R23, R4, R4, R23 ;  /* 0x0000000404177223 */ /* 0x000fe20000000017 */
[----:B------:R-:W-:Y:S04]  /*04b0*/  BSSY.RECONVERGENT B1, `(.L_x_97) ;  /* 0x000000e000017945 */ /* 0x000fe80003800200 */
[----:B------:R-:W-:-:S04]  /*04c0*/  IADD3 R0, PT, PT, R23, 0x1800000, RZ ;  /* 0x0180000017007810 */ /* 0x000fc80007ffe0ff */
[----:B------:R-:W-:-:S04]  /*04d0*/  LOP3.LUT R0, R0, 0x7f800000, RZ, 0xc0, !PT ;  /* 0x7f80000000007812 */ /* 0x000fc800078ec0ff */
[----:B------:R-:W-:-:S13]  /*04e0*/  ISETP.GT.U32.AND P0, PT, R0, 0x1ffffff, PT ;  /* 0x01ffffff0000780c */ /* 0x000fda0003f04070 */
[----:B------:R-:W-:Y:S05]  /*04f0*/  @P0 BRA `(.L_x_98) ;  /* 0x0000000000140947 */ /* 0x000fea0003800000 */
[----:B------:R-:W-:Y:S02]  /*0500*/  MOV R0, R23 ;  /* 0x0000001700007202 */ /* 0x000fe40000000f00 */
[----:B------:R-:W-:-:S07]  /*0510*/  MOV R6, 0x530 ;  /* 0x0000053000067802 */ /* 0x000fce0000000f00 */
[----:B---3-5:R-:W-:Y:S05]  /*0520*/  CALL.REL.NOINC `($__internal_4_$__cuda_sm20_rcp_rn_f32_slowpath) ;  /* 0x0000000c00147944 */ /* 0x028fea0003c00000 */
[----:B------:R-:W-:Y:S01]  /*0530*/  MOV R0, R23 ;  /* 0x0000001700007202 */ /* 0x000fe20000000f00 */
[----:B------:R-:W-:Y:S06]  /*0540*/  BRA `(.L_x_99) ;  /* 0x0000000000107947 */ /* 0x000fec0003800000 */
.L_x_98:
[----:B------:R-:W0:Y:S02]  /*0550*/  MUFU.RCP R0, R23 ;  /* 0x0000001700007308 */ /* 0x000e240000001000 */
[----:B0-----:R-:W-:-:S04]  /*0560*/  FFMA R6, R23, R0, -1 ;  /* 0xbf80000017067423 */ /* 0x001fc80000000000 */
[----:B------:R-:W-:-:S04]  /*0570*/  FADD.FTZ R21, -R6, -RZ ;  /* 0x800000ff06157221 */ /* 0x000fc80000010100 */
[----:B------:R-:W-:-:S07]  /*0580*/  FFMA R0, R0, R21, R0 ;  /* 0x0000001500007223 */ /* 0x000fce0000000000 */
.L_x_99:
[----:B------:R-:W-:Y:S05]  /*0590*/  BSYNC.RECONVERGENT B1 ;  /* 0x0000000000017941 */ /* 0x000fea0003800200 */
.L_x_97:
[C---:B-----5:R-:W-:Y:S01]  /*05a0*/  IMAD.WIDE R20, R25.reuse, 0x4, R14 ;  /* 0x0000000419147825 */ /* 0x060fe200078e020e */
[----:B------:R-:W2:Y:S03]  /*05b0*/  LDG.E R18, desc[UR6][R26.64] ;  /* 0x000000061a127981 */ /* 0x000ea6000c1e1900 */
[----:B---3--:R-:W-:Y:S01]  /*05c0*/  IMAD.WIDE R22, R25, 0x4, R16 ;  /* 0x0000000419167825 */ /* 0x008fe200078e0210 */
[----:B------:R-:W3:Y:S03]  /*05d0*/  LDG.E R24, desc[UR6][R26.64+0x4] ;  /* 0x000004061a187981 */ /* 0x000ee6000c1e1900 */
[-C--:B------:R-:W-:Y:S01]  /*05e0*/  FMUL R25, R0, R0.reuse ;  /* 0x0000000000197220 */ /* 0x080fe20000400000 */
[----:B------:R-:W4:Y:S04]  /*05f0*/  LDG.E R20, desc[UR6][R20.64] ;  /* 0x0000000614147981 */ /* 0x000f28000c1e1900 */
[----:B------:R-:W4:Y:S01]  /*0600*/  LDG.E R23, desc[UR6][R22.64] ;  /* 0x0000000616177981 */ /* 0x000f22000c1e1900 */
[----:B------:R-:W-:-:S03]  /*0610*/  FMUL R0, R25, R0 ;  /* 0x0000000019007220 */ /* 0x000fc60000400000 */
[----:B------:R-:W3:Y:S01]  /*0620*/  LDG.E R25, desc[UR6][R26.64+0x8] ;  /* 0x000008061a197981 */ /* 0x000ee2000c1e1900 */
[----:B----4-:R-:W-:-:S04]  /*0630*/  FFMA R6, -R0, R23, R20 ;  /* 0x0000001700067223 */ /* 0x010fc80000000114 */
[----:B------:R-:W-:-:S04]  /*0640*/  FMUL R6, R0, R6 ;  /* 0x0000000600067220 */ /* 0x000fc80000400000 */
[C---:B--2---:R-:W-:Y:S01]  /*0650*/  FFMA R18, R6.reuse, R2, R18 ;  /* 0x0000000206127223 */ /* 0x044fe20000000012 */
[C---:B---3--:R-:W-:Y:S01]  /*0660*/  FFMA R3, R6.reuse, R3, R24 ;  /* 0x0000000306037223 */ /* 0x048fe20000000018 */
[----:B------:R-:W-:-:S03]  /*0670*/  FFMA R25, R6, R4, R25 ;  /* 0x0000000406197223 */ /* 0x000fc60000000019 */
[----:B------:R4:W-:Y:S04]  /*0680*/  STG.E desc[UR6][R26.64], R18 ;  /* 0x000000121a007986 */ /* 0x0009e8000c101906 */
[----:B------:R4:W-:Y:S04]  /*0690*/  STG.E desc[UR6][R26.64+0x4], R3 ;  /* 0x000004031a007986 */ /* 0x0009e8000c101906 */
[----:B------:R4:W-:Y:S02]  /*06a0*/  STG.E desc[UR6][R26.64+0x8], R25 ;  /* 0x000008191a007986 */ /* 0x0009e4000c101906 */
.L_x_88:
[----:B-1----:R-:W-:Y:S05]  /*06b0*/  BSYNC.RECONVERGENT B0 ;  /* 0x0000000000007941 */ /* 0x002fea0003800200 */
.L_x_87:
[----:B------:R-:W-:Y:S01]  /*06c0*/  UIADD3 UR5, UPT, UPT, UR4, 0x1, URZ ;  /* 0x0000000104057890 */ /* 0x000fe2000fffe0ff */
[----:B------:R-:W-:Y:S05]  /*06d0*/  BSSY.RECONVERGENT B0, `(.L_x_100) ;  /* 0x000004d000007945 */ /* 0x000fea0003800200 */
[----:B------:R-:W-:-:S13]  /*06e0*/  ISETP.NE.AND P0, PT, R5, UR5, PT ;  /* 0x0000000505007c0c */ /* 0x000fda000bf05270 */
[----:B------:R-:W-:Y:S05]  /*06f0*/  @!P0 BRA `(.L_x_101) ;  /* 0x0000000400288947 */ /* 0x000fea0003800000 */
[----:B------:R-:W-:Y:S01]  /*0700*/  IADD3 R21, PT, PT, R19, 0x3, RZ ;  /* 0x0000000313157810 */ /* 0x000fe20007ffe0ff */
[----:B------:R-:W2:Y:S04]  /*0710*/  LDG.E R2, desc[UR6][R10.64] ;  /* 0x000000060a027981 */ /* 0x000ea8000c1e1900 */
[----:B0-----:R-:W-:Y:S01]  /*0720*/  IMAD.WIDE.U32 R20, R21, 0x4, R12 ;  /* 0x0000000415147825 */ /* 0x001fe200078e000c */
[----:B----4-:R0:W5:Y:S04]  /*0730*/  LDG.E R25, desc[UR6][R28.64] ;  /* 0x000000061c197981 */ /* 0x010168000c1e1900 */
[----:B------:R-:W2:Y:S01]  /*0740*/  LDG.E R3, desc[UR6][R20.64] ;  /* 0x0000000614037981 */ /* 0x000ea2000c1e1900 */
[----:B------:R-:W-:Y:S01]  /*0750*/  BSSY.RECONVERGENT B1, `(.L_x_102) ;  /* 0x0000009000017945 */ /* 0x000fe20003800200 */
[----:B--2---:R-:W-:-:S05]  /*0760*/  FADD R2, R2, -R3 ;  /* 0x8000000302027221 */ /* 0x004fca0000000000 */
[----:B------:R-:W-:-:S13]  /*0770*/  FSETP.GT.AND P0, PT, R2, R7, PT ;  /* 0x000000070200720b */ /* 0x000fda0003f04000 */
[----:B0-----:R-:W-:Y:S05]  /*0780*/  @P0 BRA `(.L_x_103) ;  /* 0x0000000000100947 */ /* 0x001fea0003800000 */
[----:B------:R-:W-:-:S13]  /*0790*/  FSETP.GEU.AND P0, PT, R2, -R7, PT ;  /* 0x800000070200720b */ /* 0x000fda0003f0e000 */
[----:B------:R-:W-:Y:S05]  /*07a0*/  @P0 BRA `(.L_x_104) ;  /* 0x00000000000c0947 */ /* 0x000fea0003800000 */
[----:B------:R-:W-:Y:S01]  /*07b0*/  FFMA R2, RZ, UR8, R2 ;  /* 0x00000008ff027c23 */ /* 0x000fe20008000002 */
[----:B------:R-:W-:Y:S06]  /*07c0*/  BRA `(.L_x_104) ;  /* 0x0000000000047947 */ /* 0x000fec0003800000 */
.L_x_103:
[----:B------:R-:W-:-:S07]  /*07d0*/  FFMA R2, RZ, -UR8, R2 ;  /* 0x80000008ff027c23 */ /* 0x000fce0008000002 */
.L_x_104:
[----:B------:R-:W-:Y:S05]  /*07e0*/  BSYNC.RECONVERGENT B1 ;  /* 0x0000000000017941 */ /* 0x000fea0003800200 */
.L_x_102:
[----:B------:R-:W2:Y:S04]  /*07f0*/  LDG.E R3, desc[UR6][R10.64+0x4] ;  /* 0x000004060a037981 */ /* 0x000ea8000c1e1900 */
[----:B------:R-:W2:Y:S01]  /*0800*/  LDG.E R0, desc[UR6][R20.64+0x4] ;  /* 0x0000040614007981 */ /* 0x000ea2000c1e1900 */
[----:B------:R-:W-:Y:S01]  /*0810*/  BSSY.RECONVERGENT B1, `(.L_x_105) ;  /* 0x000000a000017945 */ /* 0x000fe20003800200 */
[----:B--2---:R-:W-:Y:S01]  /*0820*/  FADD R3, R3, -R0 ;  /* 0x8000000003037221 */ /* 0x004fe20000000000 */
[----:B------:R-:W-:-:S04]  /*0830*/  FFMA R0, R2, R2, RZ ;  /* 0x0000000202007223 */ /* 0x000fc800000000ff */
[----:B------:R-:W-:-:S13]  /*0840*/  FSETP.GT.AND P0, PT, R3, R7, PT ;  /* 0x000000070300720b */ /* 0x000fda0003f04000 */
[----:B------:R-:W-:Y:S05]  /*0850*/  @P0 BRA `(.L_x_106) ;  /* 0x0000000000100947 */ /* 0x000fea0003800000 */
[----:B------:R-:W-:-:S13]  /*0860*/  FSETP.GEU.AND P0, PT, R3, -R7, PT ;  /* 0x800000070300720b */ /* 0x000fda0003f0e000 */
[----:B------:R-:W-:Y:S05]  /*0870*/  @P0 BRA `(.L_x_107) ;  /* 0x00000000000c0947 */ /* 0x000fea0003800000 */
[----:B------:R-:W-:Y:S01]  /*0880*/  FFMA R3, RZ, UR8, R3 ;  /* 0x00000008ff037c23 */ /* 0x000fe20008000003 */
[----:B------:R-:W-:Y:S06]  /*0890*/  BRA `(.L_x_107) ;  /* 0x0000000000047947 */ /* 0x000fec0003800000 */
.L_x_106:
[----:B------:R-:W-:-:S07]  /*08a0*/  FFMA R3, RZ, -UR8, R3 ;  /* 0x80000008ff037c23 */ /* 0x000fce0008000003 */
.L_x_107:
[----:B------:R-:W-:Y:S05]  /*08b0*/  BSYNC.RECONVERGENT B1 ;  /* 0x0000000000017941 */ /* 0x000fea0003800200 */
.L_x_105:
        /* <DEDUP_REMOVED lines=11> */
.L_x_109:
[----:B------:R-:W-:-:S07]  /*0970*/  FFMA R4, RZ, -UR8, R4 ;  /* 0x80000008ff047c23 */ /* 0x000fce0008000004 */
.L_x_110:
[----:B------:R-:W-:Y:S05]  /*0980*/  BSYNC.RECONVERGENT B1 ;  /* 0x0000000000017941 */ /* 0x000fea0003800200 */
.L_x_108:
        /* <DEDUP_REMOVED lines=11> */
.L_x_112:
[----:B------:R-:W0:Y:S02]  /*0a40*/  MUFU.RCP R0, R23 ;  /* 0x0000001700007308 */ /* 0x000e240000001000 */
[----:B0-----:R-:W-:-:S04]  /*0a50*/  FFMA R6, R23, R0, -1 ;  /* 0xbf80000017067423 */ /* 0x001fc80000000000 */
[----:B------:R-:W-:-:S04]  /*0a60*/  FADD.FTZ R21, -R6, -RZ ;  /* 0x800000ff06157221 */ /* 0x000fc80000010100 */
[----:B------:R-:W-:-:S07]  /*0a70*/  FFMA R0, R0, R21, R0 ;  /* 0x0000001500007223 */ /* 0x000fce0000000000 */
.L_x_113:
[----:B------:R-:W-:Y:S05]  /*0a80*/  BSYNC.RECONVERGENT B1 ;  /* 0x0000000000017941 */ /* 0x000fea0003800200 */
.L_x_111:
        /* <DEDUP_REMOVED lines=17> */
.L_x_101:
[----:B------:R-:W-:Y:S05]  /*0ba0*/  BSYNC.RECONVERGENT B0 ;  /* 0x0000000000007941 */ /* 0x000fea0003800200 */
.L_x_100:
[----:B------:R-:W-:Y:S01]  /*0bb0*/  UIADD3 UR4, UPT, UPT, UR4, 0x2, URZ ;  /* 0x0000000204047890 */ /* 0x000fe2000fffe0ff */
[----:B------:R-:W-:Y:S02]  /*0bc0*/  IADD3 R19, PT, PT, R19, 0x6, RZ ;  /* 0x0000000613137810 */ /* 0x000fe40007ffe0ff */
[----:B------:R-:W-:-:S03]  /*0bd0*/  IADD3 R9, PT, PT, R9, 0x2, RZ ;  /* 0x0000000209097810 */ /* 0x000fc60007ffe0ff */
[----:B------:R-:W-:-:S13]  /*0be0*/  ISETP.NE.AND P0, PT, R8, UR4, PT ;  /* 0x0000000408007c0c */ /* 0x000fda000bf05270 */
[----:B------:R-:W-:Y:S05]  /*0bf0*/  @P0 BRA `(.L_x_114) ;  /* 0xfffffff4007c0947 */ /* 0x000fea000383ffff */
.L_x_86:
[----:B------:R-:W5:Y:S01]  /*0c00*/  LDC R0, c[0x0][0x3b0] ;  /* 0x0000ec00ff007b82 */ /* 0x000f620000000800 */
[----:B------:R-:W-:Y:S02]  /*0c10*/  ISETP.NE.AND P0, PT, R8, R5, PT ;  /* 0x000000050800720c */ /* 0x000fe40003f05270 */
[----:B-----5:R-:W-:-:S04]  /*0c20*/  LOP3.LUT R0, R0, 0x1, RZ, 0xc0, !PT ;  /* 0x0000000100007812 */ /* 0x020fc800078ec0ff */
[----:B------:R-:W-:-:S13]  /*0c30*/  ISETP.NE.U32.OR P0, PT, R0, 0x1, !P0 ;  /* 0x000000010000780c */ /* 0x000fda0004705470 */
[----:B------:R-:W-:Y:S05]  /*0c40*/  @P0 EXIT ;  /* 0x000000000000094d */ /* 0x000fea0003800000 */
[----:B0-----:R-:W0:Y:S01]  /*0c50*/  LDC.64 R12, c[0x0][0x380] ;  /* 0x0000e000ff0c7b82 */ /* 0x001e220000000a00 */
[----:B-1--4-:R-:W-:Y:S01]  /*0c60*/  LEA R3, R8, R8, 0x1 ;  /* 0x0000000808037211 */ /* 0x012fe200078e08ff */
[----:B------:R-:W4:Y:S04]  /*0c70*/  LDG.E R4, desc[UR6][R10.64] ;  /* 0x000000060a047981 */ /* 0x000f28000c1e1900 */
[----:B------:R1:W5:Y:S01]  /*0c80*/  LDG.E R28, desc[UR6][R28.64] ;  /* 0x000000061c1c7981 */ /* 0x000362000c1e1900 */
[----:B0-----:R-:W-:-:S05]  /*0c90*/  IMAD.WIDE.U32 R12, R3, 0x4, R12 ;  /* 0x00000004030c7825 */ /* 0x001fca00078e000c */
[----:B------:R-:W4:Y:S01]  /*0ca0*/  LDG.E R3, desc[UR6][R12.64] ;  /* 0x000000060c037981 */ /* 0x000f22000c1e1900 */
[----:B------:R-:W-:Y:S01]  /*0cb0*/  BSSY.RECONVERGENT B0, `(.L_x_115) ;  /* 0x000000b000007945 */ /* 0x000fe20003800200 */
[----:B----4-:R-:W-:-:S05]  /*0cc0*/  FADD R4, R4, -R3 ;  /* 0x8000000304047221 */ /* 0x010fca0000000000 */
[----:B------:R-:W-:-:S13]  /*0cd0*/  FSETP.GT.AND P0, PT, R4, R7, PT ;  /* 0x000000070400720b */ /* 0x000fda0003f04000 */
[----:B-1----:R-:W-:Y:S05]  /*0ce0*/  @P0 BRA `(.L_x_116) ;  /* 0x0000000000140947 */ /* 0x002fea0003800000 */
[----:B------:R-:W-:-:S13]  /*0cf0*/  FSETP.GEU.AND P0, PT, R4, -R7, PT ;  /* 0x800000070400720b */ /* 0x000fda0003f0e000 */
[----:B------:R-:W-:Y:S05]  /*0d00*/  @P0 BRA `(.L_x_117) ;  /* 0x0000000000140947 */ /* 0x000fea0003800000 */
[----:B------:R-:W0:Y:S02]  /*0d10*/  LDCU UR4, c[0x0][0x3b4] ;  /* 0x00007680ff0477ac */ /* 0x000e240008000800 */
[----:B0-----:R-:W-:Y:S01]  /*0d20*/  FFMA R4, RZ, UR4, R4 ;  /* 0x00000004ff047c23 */ /* 0x001fe20008000004 */
[----:B------:R-:W-:Y:S06]  /*0d30*/  BRA `(.L_x_117) ;  /* 0x0000000000087947 */ /* 0x000fec0003800000 */
.L_x_116:
[----:B------:R-:W0:Y:S02]  /*0d40*/  LDCU UR4, c[0x0][0x3b4] ;  /* 0x00007680ff0477ac */ /* 0x000e240008000800 */
[----:B0-----:R-:W-:-:S07]  /*0d50*/  FFMA R4, RZ, -UR4, R4 ;  /* 0x80000004ff047c23 */ /* 0x001fce0008000004 */
.L_x_117:
[----:B------:R-:W-:Y:S05]  /*0d60*/  BSYNC.RECONVERGENT B0 ;  /* 0x0000000000007941 */ /* 0x000fea0003800200 */
.L_x_115:
[----:B------:R-:W4:Y:S04]  /*0d70*/  LDG.E R2, desc[UR6][R10.64+0x4] ;  /* 0x000004060a027981 */ /* 0x000f28000c1e1900 */
[----:B------:R-:W4:Y:S01]  /*0d80*/  LDG.E R3, desc[UR6][R12.64+0x4] ;  /* 0x000004060c037981 */ /* 0x000f22000c1e1900 */
[----:B------:R-:W-:Y:S01]  /*0d90*/  BSSY.RECONVERGENT B0, `(.L_x_118) ;  /* 0x000000c000007945 */ /* 0x000fe20003800200 */
[----:B----4-:R-:W-:Y:S01]  /*0da0*/  FADD R2, R2, -R3 ;  /* 0x8000000302027221 */ /* 0x010fe20000000000 */
[----:B------:R-:W-:-:S04]  /*0db0*/  FFMA R3, R4, R4, RZ ;  /* 0x0000000404037223 */ /* 0x000fc800000000ff */
[----:B------:R-:W-:-:S13]  /*0dc0*/  FSETP.GT.AND P0, PT, R2, R7, PT ;  /* 0x000000070200720b */ /* 0x000fda0003f04000 */
[----:B------:R-:W-:Y:S05]  /*0dd0*/  @P0 BRA `(.L_x_119) ;  /* 0x0000000000140947 */ /* 0x000fea0003800000 */
[----:B------:R-:W-:-:S13]  /*0de0*/  FSETP.GEU.AND P0, PT, R2, -R7, PT ;  /* 0x800000070200720b */ /* 0x000fda0003f0e000 */
[----:B------:R-:W-:Y:S05]  /*0df0*/  @P0 BRA `(.L_x_120) ;  /* 0x0000000000140947 */ /* 0x000fea0003800000 */
[----:B------:R-:W0:Y:S02]  /*0e00*/  LDCU UR4, c[0x0][0x3b4] ;  /* 0x00007680ff0477ac */ /* 0x000e240008000800 */
[----:B0-----:R-:W-:Y:S01]  /*0e10*/  FFMA R2, RZ, UR4, R2 ;  /* 0x00000004ff027c23 */ /* 0x001fe20008000002 */
[----:B------:R-:W-:Y:S06]  /*0e20*/  BRA `(.L_x_120) ;  /* 0x0000000000087947 */ /* 0x000fec0003800000 */
.L_x_119:
[----:B------:R-:W0:Y:S02]  /*0e30*/  LDCU UR4, c[0x0][0x3b4] ;  /* 0x00007680ff0477ac */ /* 0x000e240008000800 */
[----:B0-----:R-:W-:-:S07]  /*0e40*/  FFMA R2, RZ, -UR4, R2 ;  /* 0x80000004ff027c23 */ /* 0x001fce0008000002 */
.L_x_120:
[----:B------:R-:W-:Y:S05]  /*0e50*/  BSYNC.RECONVERGENT B0 ;  /* 0x0000000000007941 */ /* 0x000fea0003800200 */
.L_x_118:
[----:B------:R-:W4:Y:S04]  /*0e60*/  LDG.E R8, desc[UR6][R10.64+0x8] ;  /* 0x000008060a087981 */ /* 0x000f28000c1e1900 */
[----:B------:R-:W4:Y:S01]  /*0e70*/  LDG.E R13, desc[UR6][R12.64+0x8] ;  /* 0x000008060c0d7981 */ /* 0x000f22000c1e1900 */
[----:B------:R-:W-:Y:S01]  /*0e80*/  BSSY.RECONVERGENT B0, `(.L_x_121) ;  /* 0x000000c000007945 */ /* 0x000fe20003800200 */
[----:B------:R-:W-:Y:S01]  /*0e90*/  FFMA R3, R2, R2, R3 ;  /* 0x0000000202037223 */ /* 0x000fe20000000003 */
[----:B----4-:R-:W-:-:S05]  /*0ea0*/  FADD R8, R8, -R13 ;  /* 0x8000000d08087221 */ /* 0x010fca0000000000 */
[----:B------:R-:W-:-:S13]  /*0eb0*/  FSETP.GT.AND P0, PT, R8, R7, PT ;  /* 0x000000070800720b */ /* 0x000fda0003f04000 */
[----:B------:R-:W-:Y:S05]  /*0ec0*/  @P0 BRA `(.L_x_122) ;  /* 0x0000000000140947 */ /* 0x000fea0003800000 */
[----:B------:R-:W-:-:S13]  /*0ed0*/  FSETP.GEU.AND P0, PT, R8, -R7, PT ;  /* 0x800000070800720b */ /* 0x000fda0003f0e000 */
[----:B------:R-:W-:Y:S05]  /*0ee0*/  @P0 BRA `(.L_x_123) ;  /* 0x0000000000140947 */ /* 0x000fea0003800000 */
[----:B------:R-:W0:Y:S02]  /*0ef0*/  LDCU UR4, c[0x0][0x3b4] ;  /* 0x00007680ff0477ac */ /* 0x000e240008000800 */
[----:B0-----:R-:W-:Y:S01]  /*0f00*/  FFMA R8, RZ, UR4, R8 ;  /* 0x00000004ff087c23 */ /* 0x001fe20008000008 */
[----:B------:R-:W-:Y:S06]  /*0f10*/  BRA `(.L_x_123) ;  /* 0x0000000000087947 */ /* 0x000fec0003800000 */
.L_x_122:
[----:B------:R-:W0:Y:S02]  /*0f20*/  LDCU UR4, c[0x0][0x3b4] ;  /* 0x00007680ff0477ac */ /* 0x000e240008000800 */
[----:B0-----:R-:W-:-:S07]  /*0f30*/  FFMA R8, RZ, -UR4, R8 ;  /* 0x80000004ff087c23 */ /* 0x001fce0008000008 */
.L_x_123:
[----:B------:R-:W-:Y:S05]  /*0f40*/  BSYNC.RECONVERGENT B0 ;  /* 0x0000000000007941 */ /* 0x000fea0003800200 */
.L_x_121:
        /* <DEDUP_REMOVED lines=8> */
[----:B--23-5:R-:W-:Y:S05]  /*0fd0*/  CALL.REL.NOINC `($__internal_4_$__cuda_sm20_rcp_rn_f32_slowpath) ;  /* 0x0000000000687944 */ /* 0x02cfea0003c00000 */
[----:B------:R-:W-:Y:S05]  /*0fe0*/  BRA `(.L_x_126) ;  /* 0x0000000000107947 */ /* 0x000fea0003800000 */
.L_x_125:
[----:B------:R-:W0:Y:S02]  /*0ff0*/  MUFU.RCP R23, R6 ;  /* 0x0000000600177308 */ /* 0x000e240000001000 */
[----:B0-----:R-:W-:-:S04]  /*1000*/  FFMA R0, R6, R23, -1 ;  /* 0xbf80000006007423 */ /* 0x001fc80000000017 */
[----:B------:R-:W-:-:S04]  /*1010*/  FADD.FTZ R0, -R0, -RZ ;  /* 0x800000ff00007221 */ /* 0x000fc80000010100 */
[----:B------:R-:W-:-:S07]  /*1020*/  FFMA R23, R23, R0, R23 ;  /* 0x0000000017177223 */ /* 0x000fce0000000017 */
.L_x_126:
[----:B------:R-:W-:Y:S05]  /*1030*/  BSYNC.RECONVERGENT B0 ;  /* 0x0000000000007941 */ /* 0x000fea0003800200 */
.L_x_124:
[----:B------:R-:W0:Y:S01]  /*1040*/  LDC.64 R6, c[0x0][0x3a0] ;  /* 0x0000e800ff067b82 */ /* 0x000e220000000a00 */
[----:B------:R-:W4:Y:S07]  /*1050*/  LDG.E R9, desc[UR6][R26.64+0x4] ;  /* 0x000004061a097981 */ /* 0x000f2e000c1e1900 */
[----:B------:R-:W1:Y:S01]  /*1060*/  LDC.64 R10, c[0x0][0x398] ;  /* 0x0000e600ff0a7b82 */ /* 0x000e620000000a00 */
[----:B0----5:R-:W-:-:S06]  /*1070*/  IMAD.WIDE R6, R28, 0x4, R6 ;  /* 0x000000041c067825 */ /* 0x021fcc00078e0206 */
[----:B------:R-:W2:Y:S01]  /*1080*/  LDG.E R7, desc[UR6][R6.64] ;  /* 0x0000000606077981 */ /* 0x000ea2000c1e1900 */
[----:B-1----:R-:W-:-:S03]  /*1090*/  IMAD.WIDE R28, R28, 0x4, R10 ;  /* 0x000000041c1c7825 */ /* 0x002fc600078e020a */
[----:B------:R-:W3:Y:S04]  /*10a0*/  LDG.E R10, desc[UR6][R26.64] ;  /* 0x000000061a0a7981 */ /* 0x000ee8000c1e1900 */
[----:B------:R-:W2:Y:S04]  /*10b0*/  LDG.E R28, desc[UR6][R28.64] ;  /* 0x000000061c1c7981 */ /* 0x000ea8000c1e1900 */
[----:B------:R-:W4:Y:S01]  /*10c0*/  LDG.E R11, desc[UR6][R26.64+0x8] ;  /* 0x000008061a0b7981 */ /* 0x000f22000c1e1900 */
[----:B------:R-:W-:-:S04]  /*10d0*/  FMUL R0, R23, R23 ;  /* 0x0000001717007220 */ /* 0x000fc80000400000 */
[----:B------:R-:W-:-:S04]  /*10e0*/  FMUL R0, R0, R23 ;  /* 0x0000001700007220 */ /* 0x000fc80000400000 */
[----:B--2---:R-:W-:-:S04]  /*10f0*/  FFMA R3, -R0, R28, R7 ;  /* 0x0000001c00037223 */ /* 0x004fc80000000107 */
[----:B------:R-:W-:-:S04]  /*1100*/  FMUL R3, R0, R3 ;  /* 0x0000000300037220 */ /* 0x000fc80000400000 */
[C---:B---3--:R-:W-:Y:S01]  /*1110*/  FFMA R5, R3.reuse, R4, R10 ;  /* 0x0000000403057223 */ /* 0x048fe2000000000a */
[C---:B----4-:R-:W-:Y:S01]  /*1120*/  FFMA R9, R3.reuse, R2, R9 ;  /* 0x0000000203097223 */ /* 0x050fe20000000009 */
[----:B------:R-:W-:-:S03]  /*1130*/  FFMA R11, R3, R8, R11 ;  /* 0x00000008030b7223 */ /* 0x000fc6000000000b */
[----:B------:R-:W-:Y:S04]  /*1140*/  STG.E desc[UR6][R26.64], R5 ;  /* 0x000000051a007986 */ /* 0x000fe8000c101906 */
[----:B------:R-:W-:Y:S04]  /*1150*/  STG.E desc[UR6][R26.64+0x4], R9 ;  /* 0x000004091a007986 */ /* 0x000fe8000c101906 */
[----:B------:R-:W-:Y:S01]  /*1160*/  STG.E desc[UR6][R26.64+0x8], R11 ;  /* 0x0000080b1a007986 */ /* 0x000fe2000c101906 */
[----:B------:R-:W-:Y:S05]  /*1170*/  EXIT ;  /* 0x000000000000794d */ /* 0x000fea0003800000 */
        .weak           $__internal_4_$__cuda_sm20_rcp_rn_f32_slowpath
        .type           $__internal_4_$__cuda_sm20_rcp_rn_f32_slowpath,@function
        .size           $__internal_4_$__cuda_sm20_rcp_rn_f32_slowpath,(.L_x_156 - $__internal_4_$__cuda_sm20_rcp_rn_f32_slowpath)
$__internal_4_$__cuda_sm20_rcp_rn_f32_slowpath:
[----:B------:R-:W-:Y:S01]  /*1180*/  SHF.L.U32 R23, R0, 0x1, RZ ;  /* 0x0000000100177819 */ /* 0x000fe200000006ff */
[----:B------:R-:W-:Y:S03]  /*1190*/  BSSY.RECONVERGENT B2, `(.L_x_127) ;  /* 0x0000030000027945 */ /* 0x000fe60003800200 */
[----:B------:R-:W-:-:S04]  /*11a0*/  SHF.R.U32.HI R23, RZ, 0x18, R23 ;  /* 0x00000018ff177819 */ /* 0x000fc80000011617 */
[----:B------:R-:W-:-:S13]  /*11b0*/  ISETP.NE.U32.AND P0, PT, R23, RZ, PT ;  /* 0x000000ff1700720c */ /* 0x000fda0003f05070 */
[----:B------:R-:W-:Y:S05]  /*11c0*/  @P0 BRA `(.L_x_128) ;  /* 0x0000000000280947 */ /* 0x000fea0003800000 */
[----:B------:R-:W-:-:S04]  /*11d0*/  SHF.L.U32 R18, R0, 0x1, RZ ;  /* 0x0000000100127819 */ /* 0x000fc800000006ff */
        /* <DEDUP_REMOVED lines=9> */
.L_x_128:
[----:B------:R-:W-:-:S04]  /*1270*/  IADD3 R21, PT, PT, R23, -0xfd, RZ ;  /* 0xffffff0317157810 */ /* 0x000fc80007ffe0ff */
[----:B------:R-:W-:-:S13]  /*1280*/  ISETP.GT.U32.AND P0, PT, R21, 0x1, PT ;  /* 0x000000011500780c */ /* 0x000fda0003f04070 */
[----:B------:R-:W-:Y:S05]  /*1290*/  @P0 BRA `(.L_x_130) ;  /* 0x0000000000780947 */ /* 0x000fea0003800000 */
[----:B------:R-:W-:Y:S02]  /*12a0*/  LOP3.LUT R24, R0, 0x7fffff, RZ, 0xc0, !PT ;  /* 0x007fffff00187812 */ /* 0x000fe400078ec0ff */
[----:B------:R-:W-:Y:S02]  /*12b0*/  IADD3 R23, PT, PT, R23, -0xfc, RZ ;  /* 0xffffff0417177810 */ /* 0x000fe40007ffe0ff */
[----:B------:R-:W-:-:S04]  /*12c0*/  LOP3.LUT R24, R24, 0x3f800000, RZ, 0xfc, !PT ;  /* 0x3f80000018187812 */ /* 0x000fc800078efcff */
[----:B------:R-:W0:Y:S02]  /*12d0*/  MUFU.RCP R22, R24 ;  /* 0x0000001800167308 */ /* 0x000e240000001000 */
[----:B0-----:R-:W-:-:S04]  /*12e0*/  FFMA R20, R24, R22, -1 ;  /* 0xbf80000018147423 */ /* 0x001fc80000000016 */
[----:B------:R-:W-:-:S04]  /*12f0*/  FADD.FTZ R20, -R20, -RZ ;  /* 0x800000ff14147221 */ /* 0x000fc80000010100 */
[CCC-:B------:R-:W-:Y:S01]  /*1300*/  FFMA.RM R18, R22.reuse, R20.reuse, R22.reuse ;  /* 0x0000001416127223 */ /* 0x1c0fe20000004016 */
[----:B------:R-:W-:-:S05]  /*1310*/  FFMA.RP R20, R22, R20, R22 ;  /* 0x0000001416147223 */ /* 0x000fca0000008016 */
[C---:B------:R-:W-:Y:S01]  /*1320*/  FSETP.NEU.FTZ.AND P0, PT, R18.reuse, R20, PT ;  /* 0x000000141200720b */ /* 0x040fe20003f1d000 */
[----:B------:R-:W-:Y:S01]  /*1330*/  HFMA2 R20, -RZ, RZ, 0, 1.78813934326171875e-07 ;  /* 0x00000003ff147431 */ /* 0x000fe200000001ff */
[----:B------:R-:W-:Y:S02]  /*1340*/  LOP3.LUT R18, R18, 0x7fffff, RZ, 0xc0, !PT ;  /* 0x007fffff12127812 */ /* 0x000fe400078ec0ff */
[----:B------:R-:W-:Y:S02]  /*1350*/  SEL R22, RZ, 0xffffffff, !P0 ;  /* 0xffffffffff167807 */ /* 0x000fe40004000000 */
[----:B------:R-:W-:Y:S02]  /*1360*/  LOP3.LUT R18, R18, 0x800000, RZ, 0xfc, !PT ;  /* 0x0080000012127812 */ /* 0x000fe400078efcff */
[----:B------:R-:W-:Y:S02]  /*1370*/  IADD3 R22, PT, PT, -R22, RZ, RZ ;  /* 0x000000ff16167210 */ /* 0x000fe40007ffe1ff */
[----:B------:R-:W-:-:S02]  /*1380*/  SHF.R.U32.HI R23, RZ, R23, R18 ;  /* 0x00000017ff177219 */ /* 0x000fc40000011612 */
[-C--:B------:R-:W-:Y:S02]  /*1390*/  SHF.L.U32 R20, R20, R21.reuse, RZ ;  /* 0x0000001514147219 */ /* 0x080fe400000006ff */
[----:B------:R-:W-:Y:S02]  /*13a0*/  LOP3.LUT P1, RZ, R22, R21, R18, 0xf8, !PT ;  /* 0x0000001516ff7212 */ /* 0x000fe4000782f812 */
[----:B------:R-:W-:-:S04]  /*13b0*/  LOP3.LUT R20, R20, R18, RZ, 0xc0, !PT ;  /* 0x0000001214147212 */ /* 0x000fc800078ec0ff */
[----:B------:R-:W-:-:S04]  /*13c0*/  SHF.R.U32.HI R20, RZ, R21, R20 ;  /* 0x00000015ff147219 */ /* 0x000fc80000011614 */
[C---:B------:R-:W-:Y:S02]  /*13d0*/  LOP3.LUT P0, RZ, R20.reuse, 0x1, RZ, 0xc0, !PT ;  /* 0x0000000114ff7812 */ /* 0x040fe4000780c0ff */
[----:B------:R-:W-:-:S04]  /*13e0*/  LOP3.LUT P2, RZ, R20, 0x2, RZ, 0xc0, !PT ;  /* 0x0000000214ff7812 */ /* 0x000fc8000784c0ff */
[----:B------:R-:W-:Y:S02]  /*13f0*/  PLOP3.LUT P0, PT, P0, P1, P2, 0xe0, 0x0 ;  /* 0x000000000000781c */ /* 0x000fe40000703c20 */
[----:B------:R-:W-:Y:S02]  /*1400*/  LOP3.LUT P1, RZ, R0, 0x7fffff, RZ, 0xc0, !PT ;  /* 0x007fffff00ff7812 */ /* 0x000fe4000782c0ff */
[----:B------:R-:W-:-:S04]  /*1410*/  SEL R18, RZ, 0x1, !P0 ;  /* 0x00000001ff127807 */ /* 0x000fc80004000000 */
[----:B------:R-:W-:-:S04]  /*1420*/  IADD3 R18, PT, PT, -R18, RZ, RZ ;  /* 0x000000ff12127210 */ /* 0x000fc80007ffe1ff */
[----:B------:R-:W-:-:S13]  /*1430*/  ISETP.GE.AND P0, PT, R18, RZ, PT ;  /* 0x000000ff1200720c */ /* 0x000fda0003f06270 */
[----:B------:R-:W-:-:S04]  /*1440*/  @!P0 IADD3 R23, PT, PT, R23, 0x1, RZ ;  /* 0x0000000117178810 */ /* 0x000fc80007ffe0ff */
[----:B------:R-:W-:-:S04]  /*1450*/  @!P1 SHF.L.U32 R23, R23, 0x1, RZ ;  /* 0x0000000117179819 */ /* 0x000fc800000006ff */
[----:B------:R-:W-:Y:S01]  /*1460*/  LOP3.LUT R23, R23, 0x80000000, R0, 0xf8, !PT ;  /* 0x8000000017177812 */ /* 0x000fe200078ef800 */
[----:B------:R-:W-:Y:S06]  /*1470*/  BRA `(.L_x_129) ;  /* 0x0000000000047947 */ /* 0x000fec0003800000 */
.L_x_130:
[----:B------:R0:W1:Y:S02]  /*1480*/  MUFU.RCP R23, R0 ;  /* 0x0000000000177308 */ /* 0x0000640000001000 */
.L_x_129:
[----:B------:R-:W-:Y:S05]  /*1490*/  BSYNC.RECONVERGENT B2 ;  /* 0x0000000000027941 */ /* 0x000fea0003800200 */
.L_x_127:
[----:B------:R-:W-:Y:S01]  /*14a0*/  HFMA2 R21, -RZ, RZ, 0, 0 ;  /* 0x00000000ff157431 */ /* 0x000fe200000001ff */
[----:B------:R-:W-:-:S04]  /*14b0*/  MOV R20, R6 ;  /* 0x0000000600147202 */ /* 0x000fc80000000f00 */
[----:B01----:R-:W-:Y:S05]  /*14c0*/  RET.REL.NODEC R20 `(_Z21nonbond_kernel_natomsPfS_S_S_S_Piif) ;  /* 0xffffffe814cc7950 */ /* 0x003fea0003c3ffff */
.L_x_131:
        /* <DEDUP_REMOVED lines=11> */
.L_x_156:


//--------------------- .text._Z14nonbond_kernelPfS_S_S_S_Piif --------------------------
	.section	.text._Z14nonbond_kernelPfS_S_S_S_Piif,"ax",@progbits
	.align	128
        .global         _Z14nonbond_kernelPfS_S_S_S_Piif
        .type           _Z14nonbond_kernelPfS_S_S_S_Piif,@function
        .size           _Z14nonbond_kernelPfS_S_S_S_Piif,(.L_x_157 - _Z14nonbond_kernelPfS_S_S_S_Piif)
        .other          _Z14nonbond_kernelPfS_S_S_S_Piif,@"STO_CUDA_ENTRY STV_DEFAULT"
_Z14nonbond_kernelPfS_S_S_S_Piif:
.text._Z14nonbond_kernelPfS_S_S_S_Piif:
[----:B------:R-:W-:Y:S01]  /*0000*/  LDC R1, c[0x0][0x37c] ;  /* 0x0000df00ff017b82 */ /* 0x000fe20000000800 */
[----:B------:R-:W0:Y:S01]  /*0010*/  S2R R0, SR_TID.X ;  /* 0x0000000000007919 */ /* 0x000e220000002100 */
[----:B------:R-:W1:Y:S06]  /*0020*/  LDCU UR8, c[0x0][0x3b0] ;  /* 0x00007600ff0877ac */ /* 0x000e6c0008000800 */
[----:B------:R-:W0:Y:S08]  /*0030*/  S2UR UR6, SR_CTAID.X ;  /* 0x00000000000679c3 */ /* 0x000e300000002500 */
[----:B------:R-:W0:Y:S01]  /*0040*/  LDC R3, c[0x0][0x360] ;  /* 0x0000d800ff037b82 */ /* 0x000e220000000800 */
[----:B-1----:R-:W-:-:S04]  /*0050*/  UIADD3 UR5, UPT, UPT, UR8, -0x1, URZ ;  /* 0xffffffff08057890 */ /* 0x002fc8000fffe0ff */
[----:B------:R-:W-:-:S04]  /*0060*/  UIMAD UR4, UR5, UR8, URZ ;  /* 0x00000008050472a4 */ /* 0x000fc8000f8e02ff */
[----:B------:R-:W-:-:S04]  /*0070*/  ULEA.HI UR4, UR4, UR4, URZ, 0x1 ;  /* 0x0000000404047291 */ /* 0x000fc8000f8f08ff */
[----:B------:R-:W-:Y:S01]  /*0080*/  USHF.R.S32.HI UR4, URZ, 0x1, UR4 ;  /* 0x00000001ff047899 */ /* 0x000fe20008011404 */
[----:B0-----:R-:W-:-:S05]  /*0090*/  IMAD R0, R3, UR6, R0 ;  /* 0x0000000603007c24 */ /* 0x001fca000f8e0200 */
[----:B------:R-:W-:-:S13]  /*00a0*/  ISETP.GE.U32.AND P0, PT, R0, UR4, PT ;  /* 0x0000000400007c0c */ /* 0x000fda000bf06070 */
[----:B------:R-:W-:Y:S05]  /*00b0*/  @P0 EXIT ;  /* 0x000000000000094d */ /* 0x000fea0003800000 */
[----:B------:R-:W0:Y:S01]  /*00c0*/  LDC R9, c[0x0][0x3b4] ;  /* 0x0000ed00ff097b82 */ /* 0x000e220000000800 */
[----:B------:R-:W-:Y:S01]  /*00d0*/  UISETP.GE.AND UP0, UPT, UR8, 0x2, UPT ;  /* 0x000000020800788c */ /* 0x000fe2000bf06270 */
[----:B------:R-:W-:Y:S01]  /*00e0*/  IMAD.MOV.U32 R15, RZ, RZ, RZ ;  /* 0x000000ffff0f7224 */ /* 0x000fe200078e00ff */
[----:B------:R-:W-:Y:S01]  /*00f0*/  CS2R R2, SRZ ;  /* 0x0000000000027805 */ /* 0x000fe2000001ff00 */
[----:B------:R-:W1:Y:S01]  /*0100*/  LDCU.64 UR6, c[0x0][0x358] ;  /* 0x00006b00ff0677ac */ /* 0x000e620008000a00 */
[----:B0-----:R-:W-:-:S05]  /*0110*/  FMUL R9, R9, 0.5 ;  /* 0x3f00000009097820 */ /* 0x001fca0000400000 */
[----:B-1----:R-:W-:Y:S05]  /*0120*/  BRA.U !UP0, `(.L_x_132) ;  /* 0x0000000108447547 */ /* 0x002fea000b800000 */
[----:B------:R-:W-:Y:S01]  /*0130*/  HFMA2 R15, -RZ, RZ, 0, 0 ;  /* 0x00000000ff0f7431 */ /* 0x000fe200000001ff */
[----:B------:R-:W-:Y:S01]  /*0140*/  BSSY.RECONVERGENT B0, `(.L_x_132) ;  /* 0x000000f000007945 */ /* 0x000fe20003800200 */
[----:B------:R-:W-:Y:S01]  /*0150*/  IMAD.MOV.U32 R5, RZ, RZ, RZ ;  /* 0x000000ffff057224 */ /* 0x000fe200078e00ff */
[----:B------:R-:W0:Y:S06]  /*0160*/  LDCU UR4, c[0x0][0x3b0] ;  /* 0x00007600ff0477ac */ /* 0x000e2c0008000800 */
.L_x_134:
[----:B------:R-:W-:-:S04]  /*0170*/  LOP3.LUT R4, RZ, R15, RZ, 0x33, !PT ;  /* 0x0000000fff047212 */ /* 0x000fc800078e33ff */
[----:B0-----:R-:W-:-:S04]  /*0180*/  IADD3 R5, PT, PT, R5, UR4, R4 ;  /* 0x0000000405057c10 */ /* 0x001fc8000fffe004 */
[----:B------:R-:W-:-:S13]  /*0190*/  ISETP.GE.U32.AND P0, PT, R0, R5, PT ;  /* 0x000000050000720c */ /* 0x000fda0003f06070 */
[----:B------:R-:W-:Y:S05]  /*01a0*/  @!P0 BRA `(.L_x_133) ;  /* 0x0000000000148947 */ /* 0x000fea0003800000 */
[----:B------:R-:W-:-:S05]  /*01b0*/  VIADD R15, R15, 0x1 ;  /* 0x000000010f0f7836 */ /* 0x000fca0000000000 */
[----:B------:R-:W-:-:S13]  /*01c0*/  ISETP.NE.AND P0, PT, R15, UR5, PT ;  /* 0x000000050f007c0c */ /* 0x000fda000bf05270 */
[----:B------:R-:W-:Y:S05]  /*01d0*/  @P0 BRA `(.L_x_134) ;  /* 0xfffffffc00e40947 */ /* 0x000fea000383ffff */
[----:B------:R-:W-:Y:S01]  /*01e0*/  MOV R15, UR5 ;  /* 0x00000005000f7c02 */ /* 0x000fe20008000f00 */
[----:B------:R-:W-:Y:S06]  /*01f0*/  BRA `(.L_x_135) ;  /* 0x00000000000c7947 */ /* 0x000fec0003800000 */
.L_x_133:
[----:B------:R-:W-:-:S05]  /*0200*/  IADD3 R0, PT, PT, -R5, UR4, R0 ;  /* 0x0000000405007c10 */ /* 0x000fca000fffe100 */
[----:B------:R-:W-:-:S05]  /*0210*/  IMAD R2, R0, 0x3, RZ ;  /* 0x0000000300027824 */ /* 0x000fca00078e02ff */
[----:B------:R-:W-:-:S07]  /*0220*/  SHF.R.S32.HI R3, RZ, 0x1f, R2 ;  /* 0x0000001fff037819 */ /* 0x000fce0000011402 */
.L_x_135:
[----:B------:R-:W-:Y:S05]  /*0230*/  BSYNC.RECONVERGENT B0 ;  /* 0x0000000000007941 */ /* 0x000fea0003800200 */
.L_x_132:
[----:B------:R-:W0:Y:S01]  /*0240*/  LDC.64 R10, c[0x0][0x380] ;  /* 0x0000e000ff0a7b82 */ /* 0x000e220000000a00 */
[----:B------:R-:W1:Y:S01]  /*0250*/  LDCU.64 UR4, c[0x0][0x380] ;  /* 0x00007000ff0477ac */ /* 0x000e620008000a00 */
[C---:B------:R-:W-:Y:S01]  /*0260*/  IMAD.SHL.U32 R7, R2.reuse, 0x4, RZ ;  /* 0x0000000402077824 */ /* 0x040fe200078e00ff */
[----:B------:R-:W-:Y:S01]  /*0270*/  SHF.L.U64.HI R6, R2, 0x2, R3 ;  /* 0x0000000202067819 */ /* 0x000fe20000010203 */
[----:B------:R-:W-:-:S04]  /*0280*/  IMAD R8, R15, 0x3, RZ ;  /* 0x000000030f087824 */ /* 0x000fc800078e02ff */
[----:B------:R-:W2:Y:S01]  /*0290*/  LDC.64 R12, c[0x0][0x3a8] ;  /* 0x0000ea00ff0c7b82 */ /* 0x000ea20000000a00 */
[----:B-1----:R-:W-:-:S04]  /*02a0*/  IADD3 R4, P0, PT, R7, UR4, RZ ;  /* 0x0000000407047c10 */ /* 0x002fc8000ff1e0ff */
[----:B------:R-:W-:Y:S01]  /*02b0*/  IADD3.X R5, PT, PT, R6, UR5, RZ, P0, !PT ;  /* 0x0000000506057c10 */ /* 0x000fe200087fe4ff */
[----:B0-----:R-:W-:-:S04]  /*02c0*/  IMAD.WIDE.U32 R10, R8, 0x4, R10 ;  /* 0x00000004080a7825 */ /* 0x001fc800078e000a */
[----:B------:R-:W3:Y:S04]  /*02d0*/  LDG.E R3, desc[UR6][R4.64] ;  /* 0x0000000604037981 */ /* 0x000ee8000c1e1900 */
[----:B------:R-:W3:Y:S01]  /*02e0*/  LDG.E R0, desc[UR6][R10.64] ;  /* 0x000000060a007981 */ /* 0x000ee2000c1e1900 */
[----:B--2---:R-:W-:-:S03]  /*02f0*/  IMAD.WIDE.U32 R12, R15, 0x4, R12 ;  /* 0x000000040f0c7825 */ /* 0x004fc600078e000c */
[----:B------:R-:W2:Y:S04]  /*0300*/  LDG.E R2, desc[UR6][R10.64+0x4] ;  /* 0x000004060a027981 */ /* 0x000ea8000c1e1900 */
[----:B------:R-:W2:Y:S04]  /*0310*/  LDG.E R17, desc[UR6][R4.64+0x4] ;  /* 0x0000040604117981 */ /* 0x000ea8000c1e1900 */
[----:B------:R0:W5:Y:S01]  /*0320*/  LDG.E R12, desc[UR6][R12.64] ;  /* 0x000000060c0c7981 */ /* 0x000162000c1e1900 */
[----:B------:R-:W-:Y:S01]  /*0330*/  BSSY.RECONVERGENT B0, `(.L_x_136) ;  /* 0x000000b000007945 */ /* 0x000fe20003800200 */
[----:B---3--:R-:W-:-:S05]  /*0340*/  FADD R0, R0, -R3 ;  /* 0x8000000300007221 */ /* 0x008fca0000000000 */
[----:B------:R-:W-:-:S13]  /*0350*/  FSETP.GT.AND P0, PT, R0, R9, PT ;  /* 0x000000090000720b */ /* 0x000fda0003f04000 */
[----:B------:R-:W1:Y:S01]  /*0360*/  @P0 LDC R3, c[0x0][0x3b4] ;  /* 0x0000ed00ff030b82 */ /* 0x000e620000000800 */
[----:B--2---:R-:W-:-:S05]  /*0370*/  FADD R2, R2, -R17 ;  /* 0x8000001102027221 */ /* 0x004fca0000000000 */
[----:B------:R-:W-:Y:S01]  /*0380*/  FSETP.GT.AND P1, PT, R2, R9, PT ;  /* 0x000000090200720b */ /* 0x000fe20003f24000 */
[----:B-1----:R-:W-:Y:S01]  /*0390*/  @P0 FFMA R0, RZ, -R3, R0 ;  /* 0x80000003ff000223 */ /* 0x002fe20000000000 */
[----:B0-----:R-:W-:Y:S11]  /*03a0*/  @P0 BRA `(.L_x_137) ;  /* 0x00000000000c0947 */ /* 0x001ff60003800000 */
[----:B------:R-:W-:-:S13]  /*03b0*/  FSETP.GEU.AND P0, PT, R0, -R9, PT ;  /* 0x800000090000720b */ /* 0x000fda0003f0e000 */
[----:B------:R-:W0:Y:S02]  /*03c0*/  @!P0 LDC R3, c[0x0][0x3b4] ;  /* 0x0000ed00ff038b82 */ /* 0x000e240000000800 */
[----:B0-----:R-:W-:-:S07]  /*03d0*/  @!P0 FFMA R0, RZ, R3, R0 ;  /* 0x00000003ff008223 */ /* 0x001fce0000000000 */
.L_x_137:
[----:B------:R-:W-:Y:S05]  /*03e0*/  BSYNC.RECONVERGENT B0 ;  /* 0x0000000000007941 */ /* 0x000fea0003800200 */
.L_x_136:
[----:B------:R-:W-:Y:S01]  /*03f0*/  BSSY.RECONVERGENT B0, `(.L_x_138) ;  /* 0x000000a000007945 */ /* 0x000fe20003800200 */
[----:B------:R-:W-:-:S03]  /*0400*/  FFMA R13, R0, R0, RZ ;  /* 0x00000000000d7223 */ /* 0x000fc600000000ff */
[----:B------:R-:W-:Y:S05]  /*0410*/  @P1 BRA `(.L_x_139) ;  /* 0x0000000000141947 */ /* 0x000fea0003800000 */
[----:B------:R-:W-:-:S13]  /*0420*/  FSETP.GEU.AND P0, PT, R2, -R9, PT ;  /* 0x800000090200720b */ /* 0x000fda0003f0e000 */
[----:B------:R-:W-:Y:S05]  /*0430*/  @P0 BRA `(.L_x_140) ;  /* 0x0000000000140947 */ /* 0x000fea0003800000 */
[----:B------:R-:W0:Y:S02]  /*0440*/  LDCU UR4, c[0x0][0x3b4] ;  /* 0x00007680ff0477ac */ /* 0x000e240008000800 */
[----:B0-----:R-:W-:Y:S01]  /*0450*/  FFMA R2, RZ, UR4, R2 ;  /* 0x00000004ff027c23 */ /* 0x001fe20008000002 */
[----:B------:R-:W-:Y:S06]  /*0460*/  BRA `(.L_x_140) ;  /* 0x0000000000087947 */ /* 0x000fec0003800000 */
.L_x_139:
[----:B------:R-:W0:Y:S02]  /*0470*/  LDCU UR4, c[0x0][0x3b4] ;  /* 0x00007680ff0477ac */ /* 0x000e240008000800 */
[----:B0-----:R-:W-:-:S07]  /*0480*/  FFMA R2, RZ, -UR4, R2 ;  /* 0x80000004ff027c23 */ /* 0x001fce0008000002 */
.L_x_140:
[----:B------:R-:W-:Y:S05]  /*0490*/  BSYNC.RECONVERGENT B0 ;  /* 0x0000000000007941 */ /* 0x000fea0003800200 */
.L_x_138:
        /* <DEDUP_REMOVED lines=9> */
[----:B------:R-:W0:Y:S02]  /*0530*/  LDCU UR4, c[0x0][0x3b4] ;  /* 0x00007680ff0477ac */ /* 0x000e240008000800 */
[----:B0-----:R-:W-:Y:S01]  /*0540*/  FFMA R3, RZ, UR4, R3 ;  /* 0x00000004ff037c23 */ /* 0x001fe20008000003 */
[----:B------:R-:W-:Y:S06]  /*0550*/  BRA `(.L_x_143) ;  /* 0x0000000000087947 */ /* 0x000fec0003800000 */
.L_x_142:
[----:B------:R-:W0:Y:S02]  /*0560*/  LDCU UR4, c[0x0][0x3b4] ;  /* 0x00007680ff0477ac */ /* 0x000e240008000800 */
[----:B0-----:R-:W-:-:S07]  /*0570*/  FFMA R3, RZ, -UR4, R3 ;  /* 0x80000004ff037c23 */ /* 0x001fce0008000003 */
.L_x_143:
[----:B------:R-:W-:Y:S05]  /*0580*/  BSYNC.RECONVERGENT B0 ;  /* 0x0000000000007941 */ /* 0x000fea0003800200 */
.L_x_141:
[----:B------:R-:W-:Y:S01]  /*0590*/  FFMA R14, R3, R3, R14 ;  /* 0x00000003030e7223 */ /* 0x000fe2000000000e */
[----:B------:R-:W-:Y:S04]  /*05a0*/  BSSY.RECONVERGENT B0, `(.L_x_144) ;  /* 0x000000c000007945 */ /* 0x000fe80003800200 */
[----:B------:R-:W-:-:S04]  /*05b0*/  IADD3 R4, PT, PT, R14, 0x1800000, RZ ;  /* 0x018000000e047810 */ /* 0x000fc80007ffe0ff */
[----:B------:R-:W-:-:S04]  /*05c0*/  LOP3.LUT R4, R4, 0x7f800000, RZ, 0xc0, !PT ;  /* 0x7f80000004047812 */ /* 0x000fc800078ec0ff */
[----:B------:R-:W-:-:S13]  /*05d0*/  ISETP.GT.U32.AND P0, PT, R4, 0x1ffffff, PT ;  /* 0x01ffffff0400780c */ /* 0x000fda0003f04070 */
[----:B------:R-:W-:Y:S05]  /*05e0*/  @P0 BRA `(.L_x_145) ;  /* 0x00000000000c0947 */ /* 0x000fea0003800000 */
[----:B------:R-:W-:-:S07]  /*05f0*/  MOV R10, 0x610 ;  /* 0x00000610000a7802 */ /* 0x000fce0000000f00 */
[----:B-----5:R-:W-:Y:S05]  /*0600*/  CALL.REL.NOINC `($__internal_5_$__cuda_sm20_rcp_rn_f32_slowpath) ;  /* 0x0000000000887944 */ /* 0x020fea0003c00000 */
[----:B------:R-:W-:Y:S05]  /*0610*/  BRA `(.L_x_146) ;  /* 0x0000000000107947 */ /* 0x000fea0003800000 */
.L_x_145:
[----:B------:R-:W0:Y:S02]  /*0620*/  MUFU.RCP R9, R14 ;  /* 0x0000000e00097308 */ /* 0x000e240000001000 */
[----:B0-----:R-:W-:-:S04]  /*0630*/  FFMA R4, R14, R9, -1 ;  /* 0xbf8000000e047423 */ /* 0x001fc80000000009 */
[----:B------:R-:W-:-:S04]  /*0640*/  FADD.FTZ R4, -R4, -RZ ;  /* 0x800000ff04047221 */ /* 0x000fc80000010100 */
[----:B------:R-:W-:-:S07]  /*0650*/  FFMA R9, R9, R4, R9 ;  /* 0x0000000409097223 */ /* 0x000fce0000000009 */
.L_x_146:
[----:B------:R-:W-:Y:S05]  /*0660*/  BSYNC.RECONVERGENT B0 ;  /* 0x0000000000007941 */ /* 0x000fea0003800200 */
.L_x_144:
[----:B------:R-:W0:Y:S01]  /*0670*/  LDC.64 R14, c[0x0][0x3a0] ;  /* 0x0000e800ff0e7b82 */ /* 0x000e220000000a00 */
[----:B------:R-:W1:Y:S07]  /*0680*/  LDCU.64 UR4, c[0x0][0x388] ;  /* 0x00007100ff0477ac */ /* 0x000e6e0008000a00 */
[----:B------:R-:W2:Y:S01]  /*0690*/  LDC.64 R4, c[0x0][0x398] ;  /* 0x0000e600ff047b82 */ /* 0x000ea20000000a00 */
[----:B0----5:R-:W-:-:S06]  /*06a0*/  IMAD.WIDE R14, R12, 0x4, R14 ;  /* 0x000000040c0e7825 */ /* 0x021fcc00078e020e */
[----:B------:R-:W3:Y:S01]  /*06b0*/  LDG.E R14, desc[UR6][R14.64] ;  /* 0x000000060e0e7981 */ /* 0x000ee2000c1e1900 */
[----:B--2---:R-:W-:Y:S02]  /*06c0*/  IMAD.WIDE R12, R12, 0x4, R4 ;  /* 0x000000040c0c7825 */ /* 0x004fe400078e0204 */
[----:B------:R-:W0:Y:S04]  /*06d0*/  LDC.64 R4, c[0x0][0x388] ;  /* 0x0000e200ff047b82 */ /* 0x000e280000000a00 */
[----:B------:R-:W3:Y:S01]  /*06e0*/  LDG.E R12, desc[UR6][R12.64] ;  /* 0x000000060c0c7981 */ /* 0x000ee2000c1e1900 */
[----:B------:R-:W-:-:S04]  /*06f0*/  FMUL R10, R9, R9 ;  /* 0x00000009090a7220 */ /* 0x000fc80000400000 */
[----:B------:R-:W-:Y:S01]  /*0700*/  FMUL R9, R10, R9 ;  /* 0x000000090a097220 */ /* 0x000fe20000400000 */
[----:B-1----:R-:W-:-:S04]  /*0710*/  IADD3 R10, P0, PT, R7, UR4, RZ ;  /* 0x00000004070a7c10 */ /* 0x002fc8000ff1e0ff */
[----:B------:R-:W-:Y:S01]  /*0720*/  IADD3.X R11, PT, PT, R6, UR5, RZ, P0, !PT ;  /* 0x00000005060b7c10 */ /* 0x000fe200087fe4ff */
[----:B0-----:R-:W-:-:S04]  /*0730*/  IMAD.WIDE.U32 R4, R8, 0x4, R4 ;  /* 0x0000000408047825 */ /* 0x001fc800078e0004 */
[----:B---3--:R-:W-:-:S04]  /*0740*/  FFMA R16, -R9, R12, R14 ;  /* 0x0000000c09107223 */ /* 0x008fc8000000010e */
[----:B------:R-:W-:-:S04]  /*0750*/  FMUL R9, R9, R16 ;  /* 0x0000001009097220 */ /* 0x000fc80000400000 */
[C---:B------:R-:W-:Y:S01]  /*0760*/  FMUL R7, R9.reuse, R0 ;  /* 0x0000000009077220 */ /* 0x040fe20000400000 */
[C---:B------:R-:W-:Y:S01]  /*0770*/  FMUL R13, R9.reuse, R2 ;  /* 0x00000002090d7220 */ /* 0x040fe20000400000 */
[CC--:B------:R-:W-:Y:S01]  /*0780*/  FMUL R15, R9.reuse, R3.reuse ;  /* 0x00000003090f7220 */ /* 0x0c0fe20000400000 */
[C---:B------:R-:W-:Y:S01]  /*0790*/  FMUL R17, R9.reuse, -R0 ;  /* 0x8000000009117220 */ /* 0x040fe20000400000 */
[C---:B------:R-:W-:Y:S01]  /*07a0*/  FMUL R19, R9.reuse, -R2 ;  /* 0x8000000209137220 */ /* 0x040fe20000400000 */
[----:B------:R-:W-:Y:S01]  /*07b0*/  FMUL R3, R9, -R3 ;  /* 0x8000000309037220 */ /* 0x000fe20000400000 */
[----:B------:R-:W-:Y:S04]  /*07c0*/  REDG.E.ADD.F32.FTZ.RN.STRONG.GPU desc[UR6][R4.64], R7 ;  /* 0x00000007040079a6 */ /* 0x000fe8000c12f306 */
[----:B------:R-:W-:Y:S04]  /*07d0*/  REDG.E.ADD.F32.FTZ.RN.STRONG.GPU desc[UR6][R4.64+0x4], R13 ;  /* 0x0000040d040079a6 */ /* 0x000fe8000c12f306 */
[----:B------:R-:W-:Y:S04]  /*07e0*/  REDG.E.ADD.F32.FTZ.RN.STRONG.GPU desc[UR6][R4.64+0x8], R15 ;  /* 0x0000080f040079a6 */ /* 0x000fe8000c12f306 */
[----:B------:R-:W-:Y:S04]  /*07f0*/  REDG.E.ADD.F32.FTZ.RN.STRONG.GPU desc[UR6][R10.64], R17 ;  /* 0x000000110a0079a6 */ /* 0x000fe8000c12f306 */
[----:B------:R-:W-:Y:S04]  /*0800*/  REDG.E.ADD.F32.FTZ.RN.STRONG.GPU desc[UR6][R10.64+0x4], R19 ;  /* 0x000004130a0079a6 */ /* 0x000fe8000c12f306 */
[----:B------:R-:W-:Y:S01]  /*0810*/  REDG.E.ADD.F32.FTZ.RN.STRONG.GPU desc[UR6][R10.64+0x8], R3 ;  /* 0x000008030a0079a6 */ /* 0x000fe2000c12f306 */
[----:B------:R-:W-:Y:S05]  /*0820*/  EXIT ;  /* 0x000000000000794d */ /* 0x000fea0003800000 */
        .weak           $__internal_5_$__cuda_sm20_rcp_rn_f32_slowpath
        .type           $__internal_5_$__cuda_sm20_rcp_rn_f32_slowpath,@function
        .size           $__internal_5_$__cuda_sm20_rcp_rn_f32_slowpath,(.L_x_157 - $__internal_5_$__cuda_sm20_rcp_rn_f32_slowpath)
$__internal_5_$__cuda_sm20_rcp_rn_f32_slowpath:
[----:B------:R-:W-:Y:S01]  /*0830*/  IMAD.SHL.U32 R4, R14, 0x2, RZ ;  /* 0x000000020e047824 */ /* 0x000fe200078e00ff */
[----:B------:R-:W-:Y:S04]  /*0840*/  BSSY.RECONVERGENT B1, `(.L_x_147) ;  /* 0x0000031000017945 */ /* 0x000fe80003800200 */
[----:B------:R-:W-:Y:S02]  /*0850*/  SHF.R.U32.HI R13, RZ, 0x18, R4 ;  /* 0x00000018ff0d7819 */ /* 0x000fe40000011604 */
[----:B------:R-:W-:Y:S02]  /*0860*/  MOV R4, R14 ;  /* 0x0000000e00047202 */ /* 0x000fe40000000f00 */
        /* <DEDUP_REMOVED lines=12> */
.L_x_148:
[----:B------:R-:W-:-:S04]  /*0930*/  IADD3 R15, PT, PT, R13, -0xfd, RZ ;  /* 0xffffff030d0f7810 */ /* 0x000fc80007ffe0ff */
        /* <DEDUP_REMOVED lines=15> */
[----:B------:R-:W-:Y:S02]  /*0a30*/  LOP3.LUT R16, R16, R9, RZ, 0xc0, !PT ;  /* 0x0000000910107212 */ /* 0x000fe400078ec0ff */
[----:B------:R-:W-:-:S02]  /*0a40*/  IADD3 R14, PT, PT, -R11, RZ, RZ ;  /* 0x000000ff0b0e7210 */ /* 0x000fc40007ffe1ff */
[-C--:B------:R-:W-:Y:S02]  /*0a50*/  SHF.R.U32.HI R16, RZ, R15.reuse, R16 ;  /* 0x0000000fff107219 */ /* 0x080fe40000011610 */
[----:B------:R-:W-:Y:S02]  /*0a60*/  LOP3.LUT P1, RZ, R14, R15, R9, 0xf8, !PT ;  /* 0x0000000f0eff7212 */ /* 0x000fe4000782f809 */
[C---:B------:R-:W-:Y:S02]  /*0a70*/  LOP3.LUT P0, RZ, R16.reuse, 0x1, RZ, 0xc0, !PT ;  /* 0x0000000110ff7812 */ /* 0x040fe4000780c0ff */
[----:B------:R-:W-:Y:S02]  /*0a80*/  LOP3.LUT P2, RZ, R16, 0x2, RZ, 0xc0, !PT ;  /* 0x0000000210ff7812 */ /* 0x000fe4000784c0ff */
[----:B------:R-:W-:Y:S02]  /*0a90*/  IADD3 R14, PT, PT, R13, -0xfc, RZ ;  /* 0xffffff040d0e7810 */ /* 0x000fe40007ffe0ff */
[----:B------:R-:W-:-:S02]  /*0aa0*/  PLOP3.LUT P0, PT, P0, P1, P2, 0xe0, 0x0 ;  /* 0x000000000000781c */ /* 0x000fc40000703c20 */
[----:B------:R-:W-:Y:S02]  /*0ab0*/  LOP3.LUT P1, RZ, R4, 0x7fffff, RZ, 0xc0, !PT ;  /* 0x007fffff04ff7812 */ /* 0x000fe4000782c0ff */
[----:B------:R-:W-:Y:S02]  /*0ac0*/  SEL R5, RZ, 0x1, !P0 ;  /* 0x00000001ff057807 */ /* 0x000fe40004000000 */
[----:B------:R-:W-:-:S03]  /*0ad0*/  SHF.R.U32.HI R9, RZ, R14, R9 ;  /* 0x0000000eff097219 */ /* 0x000fc60000011609 */
[----:B------:R-:W-:-:S05]  /*0ae0*/  IMAD.MOV R5, RZ, RZ, -R5 ;  /* 0x000000ffff057224 */ /* 0x000fca00078e0a05 */
[----:B------:R-:W-:-:S13]  /*0af0*/  ISETP.GE.AND P0, PT, R5, RZ, PT ;  /* 0x000000ff0500720c */ /* 0x000fda0003f06270 */
[----:B------:R-:W-:-:S05]  /*0b00*/  @!P0 VIADD R9, R9, 0x1 ;  /* 0x0000000109098836 */ /* 0x000fca0000000000 */
[----:B------:R-:W-:-:S04]  /*0b10*/  @!P1 SHF.L.U32 R9, R9, 0x1, RZ ;  /* 0x0000000109099819 */ /* 0x000fc800000006ff */
[----:B------:R-:W-:Y:S01]  /*0b20*/  LOP3.LUT R9, R9, 0x80000000, R4, 0xf8, !PT ;  /* 0x8000000009097812 */ /* 0x000fe200078ef804 */
[----:B------:R-:W-:Y:S06]  /*0b30*/  BRA `(.L_x_149) ;  /* 0x0000000000047947 */ /* 0x000fec0003800000 */
.L_x_150:
[----:B------:R0:W1:Y:S02]  /*0b40*/  MUFU.RCP R9, R4 ;  /* 0x0000000400097308 */ /* 0x0000640000001000 */
.L_x_149:
[----:B------:R-:W-:Y:S05]  /*0b50*/  BSYNC.RECONVERGENT B1 ;  /* 0x0000000000017941 */ /* 0x000fea0003800200 */
.L_x_147:
[----:B------:R-:W-:-:S04]  /*0b60*/  HFMA2 R11, -RZ, RZ, 0, 0 ;  /* 0x00000000ff0b7431 */ /* 0x000fc800000001ff */
[----:B01----:R-:W-:Y:S05]  /*0b70*/  RET.REL.NODEC R10 `(_Z14nonbond_kernelPfS_S_S_S_Piif) ;  /* 0xfffffff40a207950 */ /* 0x003fea0003c3ffff */
.L_x_151:
        /* <DEDUP_REMOVED lines=16> */
.L_x_157:


//--------------------- .nv.global.init           --------------------------
	.section	.nv.global.init,"aw",@progbits
	.align	4
.nv.global.init:
	.type		mrg32k3aM1SubSeq,@object
	.size		mrg32k3aM1SubSeq,(mrg32k3aM2SubSeq - mrg32k3aM1SubSeq)
mrg32k3aM1SubSeq:
        /*0000*/ 	.byte	0x0b, 0xcc, 0xee, 0x04, 0x73, 0x29, 0x8b, 0x6f, 0xf6, 0x53, 0x03, 0xf6, 0x23, 0xf6, 0xea, 0xda
        /* <DEDUP_REMOVED lines=125> */
	.type		mrg32k3aM2SubSeq,@object
	.size		mrg32k3aM2SubSeq,(mrg32k3aM1 - mrg32k3aM2SubSeq)
mrg32k3aM2SubSeq:
        /* <DEDUP_REMOVED lines=126> */
	.type		mrg32k3aM1,@object
	.size		mrg32k3aM1,(mrg32k3aM1Seq - mrg32k3aM1)
mrg32k3aM1:
        /* <DEDUP_REMOVED lines=144> */
	.type		mrg32k3aM1Seq,@object
	.size		mrg32k3aM1Seq,(mrg32k3aM2 - mrg32k3aM1Seq)
mrg32k3aM1Seq:
        /* <DEDUP_REMOVED lines=144> */
	.type		mrg32k3aM2,@object
	.size		mrg32k3aM2,(mrg32k3aM2Seq - mrg32k3aM2)
mrg32k3aM2:
        /* <DEDUP_REMOVED lines=144> */
	.type		mrg32k3aM2Seq,@object
	.size		mrg32k3aM2Seq,(precalc_xorwow_matrix - mrg32k3aM2Seq)
mrg32k3aM2Seq:
        /* <DEDUP_REMOVED lines=144> */
	.type		precalc_xorwow_matrix,@object
	.size		precalc_xorwow_matrix,(precalc_xorwow_offset_matrix - precalc_xorwow_matrix)
precalc_xorwow_matrix:
        /* <DEDUP_REMOVED lines=6400> */
	.type		precalc_xorwow_offset_matrix,@object
	.size		precalc_xorwow_offset_matrix,(.L_1 - precalc_xorwow_offset_matrix)
precalc_xorwow_offset_matrix:
        /* <DEDUP_REMOVED lines=6400> */
.L_1:


//--------------------- .nv.shared.reserved.0     --------------------------
	.section	.nv.shared.reserved.0,"aw",@nobits
	.weak		__nv_reservedSMEM_offset_0_alias
	.size		__nv_reservedSMEM_offset_0_alias, 0, 64
	.other		__nv_reservedSMEM_offset_0_alias,@"STO_CUDA_RESERVED_SHARED STV_DEFAULT"
__nv_reservedSMEM_offset_0_alias:
	.zero		0
	.zero		64


//--------------------- .nv.constant0._Z18isspa_force_natomsPfS_S_S_S_S_S_S_S_Piii --------------------------
	.section	.nv.constant0._Z18isspa_force_natomsPfS_S_S_S_S_S_S_S_Piii,"a",@progbits
	.sectionflags	@""
	.align	4
.nv.constant0._Z18isspa_force_natomsPfS_S_S_S_S_S_S_S_Piii:
	.zero		984


//--------------------- .nv.constant0._Z22isspa_force_natoms_nmcPfS_S_S_S_S_S_S_S_Piii --------------------------
	.section	.nv.constant0._Z22isspa_force_natoms_nmcPfS_S_S_S_S_S_S_S_Piii,"a",@progbits
	.sectionflags	@""
	.align	4
.nv.constant0._Z22isspa_force_natoms_nmcPfS_S_S_S_S_S_S_S_Piii:
	.zero		984


//--------------------- .nv.constant0._Z21nonbond_kernel_natomsPfS_S_S_S_Piif --------------------------
	.section	.nv.constant0._Z21nonbond_kernel_natomsPfS_S_S_S_Piif,"a",@progbits
	.sectionflags	@""
	.align	4
.nv.constant0._Z21nonbond_kernel_natomsPfS_S_S_S_Piif:
	.zero		952


//--------------------- .nv.constant0._Z14nonbond_kernelPfS_S_S_S_Piif --------------------------
	.section	.nv.constant0._Z14nonbond_kernelPfS_S_S_S_Piif,"a",@progbits
	.sectionflags	@""
	.align	4
.nv.constant0._Z14nonbond_kernelPfS_S_S_S_Piif:
	.zero		952


//--------------------- SYMBOLS --------------------------

	.type		.nv.reservedSmem.offset0,@object
	.size		.nv.reservedSmem.offset0,0x4
